//
// Generated by NVIDIA NVVM Compiler
//
// Compiler Build ID: CL-36424714
// Cuda compilation tools, release 13.0, V13.0.88
// Based on NVVM 20.0.0
//

.version 9.0
.target sm_100
.address_size 64

	// .globl	_Z22output_init_gpu_kerneliiifPfPi
.global .align 4 .b8 __cudart_i2opi_f[24] = {65, 144, 67, 60, 153, 149, 98, 219, 192, 221, 52, 245, 209, 87, 39, 252, 41, 21, 68, 78, 110, 131, 249, 162};

.visible .entry _Z22output_init_gpu_kerneliiifPfPi(
	.param .u32 _Z22output_init_gpu_kerneliiifPfPi_param_0,
	.param .u32 _Z22output_init_gpu_kerneliiifPfPi_param_1,
	.param .u32 _Z22output_init_gpu_kerneliiifPfPi_param_2,
	.param .f32 _Z22output_init_gpu_kerneliiifPfPi_param_3,
	.param .u64 .ptr .align 1 _Z22output_init_gpu_kerneliiifPfPi_param_4,
	.param .u64 .ptr .align 1 _Z22output_init_gpu_kerneliiifPfPi_param_5
)
{
	.reg .pred 	%p<11>;
	.reg .b32 	%r<37>;
	.reg .b32 	%f<2>;
	.reg .b64 	%rd<19>;

	ld.param.u32 	%r17, [_Z22output_init_gpu_kerneliiifPfPi_param_0];
	ld.param.u32 	%r18, [_Z22output_init_gpu_kerneliiifPfPi_param_1];
	ld.param.u32 	%r16, [_Z22output_init_gpu_kerneliiifPfPi_param_2];
	ld.param.f32 	%f1, [_Z22output_init_gpu_kerneliiifPfPi_param_3];
	ld.param.u64 	%rd5, [_Z22output_init_gpu_kerneliiifPfPi_param_4];
	ld.param.u64 	%rd6, [_Z22output_init_gpu_kerneliiifPfPi_param_5];
	cvta.to.global.u64 	%rd1, %rd6;
	cvta.to.global.u64 	%rd2, %rd5;
	mov.u32 	%r19, %tid.x;
	mov.u32 	%r20, %ctaid.x;
	mov.u32 	%r21, %ntid.x;
	mad.lo.s32 	%r1, %r20, %r21, %r19;
	mul.lo.s32 	%r22, %r18, %r17;
	setp.ge.s32 	%p1, %r1, %r22;
	@%p1 bra 	$L__BB0_13;
	mul.lo.s32 	%r2, %r16, %r1;
	setp.lt.s32 	%p2, %r16, 1;
	@%p2 bra 	$L__BB0_13;
	and.b32  	%r3, %r16, 7;
	setp.lt.u32 	%p3, %r16, 8;
	mov.b32 	%r35, 0;
	@%p3 bra 	$L__BB0_5;
	and.b32  	%r35, %r16, 2147483640;
	neg.s32 	%r33, %r35;
	add.s64 	%rd3, %rd2, 16;
	add.s64 	%rd4, %rd1, 16;
	mov.u32 	%r32, %r2;
$L__BB0_4:
	.pragma "nounroll";
	mul.wide.s32 	%rd7, %r32, 4;
	add.s64 	%rd8, %rd3, %rd7;
	add.s64 	%rd9, %rd4, %rd7;
	st.global.f32 	[%rd8+-16], %f1;
	mov.b32 	%r24, -1;
	st.global.u32 	[%rd9+-16], %r24;
	st.global.f32 	[%rd8+-12], %f1;
	st.global.u32 	[%rd9+-12], %r24;
	st.global.f32 	[%rd8+-8], %f1;
	st.global.u32 	[%rd9+-8], %r24;
	st.global.f32 	[%rd8+-4], %f1;
	st.global.u32 	[%rd9+-4], %r24;
	st.global.f32 	[%rd8], %f1;
	st.global.u32 	[%rd9], %r24;
	st.global.f32 	[%rd8+4], %f1;
	st.global.u32 	[%rd9+4], %r24;
	st.global.f32 	[%rd8+8], %f1;
	st.global.u32 	[%rd9+8], %r24;
	st.global.f32 	[%rd8+12], %f1;
	st.global.u32 	[%rd9+12], %r24;
	add.s32 	%r33, %r33, 8;
	add.s32 	%r32, %r32, 8;
	setp.ne.s32 	%p4, %r33, 0;
	@%p4 bra 	$L__BB0_4;
$L__BB0_5:
	setp.eq.s32 	%p5, %r3, 0;
	@%p5 bra 	$L__BB0_13;
	and.b32  	%r11, %r16, 3;
	setp.lt.u32 	%p6, %r3, 4;
	@%p6 bra 	$L__BB0_8;
	add.s32 	%r25, %r35, %r2;
	mul.wide.s32 	%rd10, %r25, 4;
	add.s64 	%rd11, %rd2, %rd10;
	st.global.f32 	[%rd11], %f1;
	add.s64 	%rd12, %rd1, %rd10;
	mov.b32 	%r26, -1;
	st.global.u32 	[%rd12], %r26;
	st.global.f32 	[%rd11+4], %f1;
	st.global.u32 	[%rd12+4], %r26;
	st.global.f32 	[%rd11+8], %f1;
	st.global.u32 	[%rd12+8], %r26;
	st.global.f32 	[%rd11+12], %f1;
	st.global.u32 	[%rd12+12], %r26;
	add.s32 	%r35, %r35, 4;
$L__BB0_8:
	setp.eq.s32 	%p7, %r11, 0;
	@%p7 bra 	$L__BB0_13;
	setp.eq.s32 	%p8, %r11, 1;
	@%p8 bra 	$L__BB0_11;
	add.s32 	%r27, %r35, %r2;
	mul.wide.s32 	%rd13, %r27, 4;
	add.s64 	%rd14, %rd2, %rd13;
	st.global.f32 	[%rd14], %f1;
	add.s64 	%rd15, %rd1, %rd13;
	mov.b32 	%r28, -1;
	st.global.u32 	[%rd15], %r28;
	st.global.f32 	[%rd14+4], %f1;
	st.global.u32 	[%rd15+4], %r28;
	add.s32 	%r35, %r35, 2;
$L__BB0_11:
	and.b32  	%r29, %r16, 1;
	setp.eq.b32 	%p9, %r29, 1;
	not.pred 	%p10, %p9;
	@%p10 bra 	$L__BB0_13;
	add.s32 	%r30, %r35, %r2;
	mul.wide.s32 	%rd16, %r30, 4;
	add.s64 	%rd17, %rd2, %rd16;
	st.global.f32 	[%rd17], %f1;
	add.s64 	%rd18, %rd1, %rd16;
	mov.b32 	%r31, -1;
	st.global.u32 	[%rd18], %r31;
$L__BB0_13:
	ret;

}
	// .globl	_Z31roi_pooling_register_gpu_kerneliiiiiPKfS0_PKiPiS3_S3_S3_
.visible .entry _Z31roi_pooling_register_gpu_kerneliiiiiPKfS0_PKiPiS3_S3_S3_(
	.param .u32 _Z31roi_pooling_register_gpu_kerneliiiiiPKfS0_PKiPiS3_S3_S3__param_0,
	.param .u32 _Z31roi_pooling_register_gpu_kerneliiiiiPKfS0_PKiPiS3_S3_S3__param_1,
	.param .u32 _Z31roi_pooling_register_gpu_kerneliiiiiPKfS0_PKiPiS3_S3_S3__param_2,
	.param .u32 _Z31roi_pooling_register_gpu_kerneliiiiiPKfS0_PKiPiS3_S3_S3__param_3,
	.param .u32 _Z31roi_pooling_register_gpu_kerneliiiiiPKfS0_PKiPiS3_S3_S3__param_4,
	.param .u64 .ptr .align 1 _Z31roi_pooling_register_gpu_kerneliiiiiPKfS0_PKiPiS3_S3_S3__param_5,
	.param .u64 .ptr .align 1 _Z31roi_pooling_register_gpu_kerneliiiiiPKfS0_PKiPiS3_S3_S3__param_6,
	.param .u64 .ptr .align 1 _Z31roi_pooling_register_gpu_kerneliiiiiPKfS0_PKiPiS3_S3_S3__param_7,
	.param .u64 .ptr .align 1 _Z31roi_pooling_register_gpu_kerneliiiiiPKfS0_PKiPiS3_S3_S3__param_8,
	.param .u64 .ptr .align 1 _Z31roi_pooling_register_gpu_kerneliiiiiPKfS0_PKiPiS3_S3_S3__param_9,
	.param .u64 .ptr .align 1 _Z31roi_pooling_register_gpu_kerneliiiiiPKfS0_PKiPiS3_S3_S3__param_10,
	.param .u64 .ptr .align 1 _Z31roi_pooling_register_gpu_kerneliiiiiPKfS0_PKiPiS3_S3_S3__param_11
)
{
	.local .align 4 .b8 	__local_depot1[28];
	.reg .b64 	%SP;
	.reg .b64 	%SPL;
	.reg .pred 	%p<47>;
	.reg .b32 	%r<208>;
	.reg .b32 	%f<125>;
	.reg .b64 	%rd<106>;
	.reg .b64 	%fd<30>;

	mov.u64 	%SPL, __local_depot1;
	ld.param.u32 	%r63, [_Z31roi_pooling_register_gpu_kerneliiiiiPKfS0_PKiPiS3_S3_S3__param_0];
	ld.param.u32 	%r64, [_Z31roi_pooling_register_gpu_kerneliiiiiPKfS0_PKiPiS3_S3_S3__param_1];
	ld.param.u32 	%r67, [_Z31roi_pooling_register_gpu_kerneliiiiiPKfS0_PKiPiS3_S3_S3__param_2];
	ld.param.u32 	%r65, [_Z31roi_pooling_register_gpu_kerneliiiiiPKfS0_PKiPiS3_S3_S3__param_3];
	ld.param.u32 	%r66, [_Z31roi_pooling_register_gpu_kerneliiiiiPKfS0_PKiPiS3_S3_S3__param_4];
	ld.param.u64 	%rd34, [_Z31roi_pooling_register_gpu_kerneliiiiiPKfS0_PKiPiS3_S3_S3__param_5];
	ld.param.u64 	%rd35, [_Z31roi_pooling_register_gpu_kerneliiiiiPKfS0_PKiPiS3_S3_S3__param_6];
	ld.param.u64 	%rd36, [_Z31roi_pooling_register_gpu_kerneliiiiiPKfS0_PKiPiS3_S3_S3__param_7];
	ld.param.u64 	%rd37, [_Z31roi_pooling_register_gpu_kerneliiiiiPKfS0_PKiPiS3_S3_S3__param_8];
	ld.param.u64 	%rd40, [_Z31roi_pooling_register_gpu_kerneliiiiiPKfS0_PKiPiS3_S3_S3__param_9];
	ld.param.u64 	%rd39, [_Z31roi_pooling_register_gpu_kerneliiiiiPKfS0_PKiPiS3_S3_S3__param_11];
	cvta.to.global.u64 	%rd1, %rd40;
	add.u64 	%rd2, %SPL, 0;
	mov.u32 	%r68, %tid.x;
	mov.u32 	%r69, %ctaid.x;
	mov.u32 	%r70, %ntid.x;
	mad.lo.s32 	%r1, %r69, %r70, %r68;
	mul.lo.s32 	%r71, %r67, %r64;
	setp.ge.s32 	%p1, %r1, %r71;
	@%p1 bra 	$L__BB1_49;
	div.s32 	%r2, %r1, %r64;
	mul.lo.s32 	%r72, %r2, %r64;
	sub.s32 	%r3, %r1, %r72;
	add.s32 	%r4, %r63, -1;
	setp.lt.s32 	%p2, %r63, 2;
	mov.u32 	%r189, %r4;
	@%p2 bra 	$L__BB1_6;
	mov.b32 	%r188, 0;
$L__BB1_3:
	mul.wide.u32 	%rd42, %r188, 4;
	add.s64 	%rd3, %rd1, %rd42;
	ld.global.u32 	%r74, [%rd3];
	setp.lt.s32 	%p3, %r2, %r74;
	@%p3 bra 	$L__BB1_5;
	ld.global.u32 	%r75, [%rd3+4];
	setp.lt.s32 	%p4, %r2, %r75;
	mov.u32 	%r189, %r188;
	@%p4 bra 	$L__BB1_6;
$L__BB1_5:
	add.s32 	%r188, %r188, 1;
	setp.ne.s32 	%p5, %r188, %r4;
	mov.u32 	%r189, %r4;
	@%p5 bra 	$L__BB1_3;
$L__BB1_6:
	cvta.to.global.u64 	%rd43, %rd36;
	mul.wide.s32 	%rd44, %r189, 4;
	add.s64 	%rd45, %rd43, %rd44;
	ld.global.u32 	%r76, [%rd45];
	setp.ge.s32 	%p6, %r3, %r76;
	@%p6 bra 	$L__BB1_49;
	setp.lt.s32 	%p7, %r63, 2;
	mul.lo.s32 	%r77, %r2, 7;
	cvta.to.global.u64 	%rd46, %rd35;
	mul.wide.s32 	%rd47, %r77, 4;
	add.s64 	%rd48, %rd46, %rd47;
	ld.global.f32 	%f1, [%rd48];
	ld.global.f32 	%f2, [%rd48+4];
	ld.global.f32 	%f3, [%rd48+8];
	ld.global.f32 	%f4, [%rd48+12];
	ld.global.f32 	%f5, [%rd48+16];
	ld.global.f32 	%f6, [%rd48+20];
	ld.global.f32 	%f7, [%rd48+24];
	mov.u32 	%r191, %r4;
	@%p7 bra 	$L__BB1_12;
	mov.b32 	%r190, 0;
$L__BB1_9:
	mul.wide.u32 	%rd49, %r190, 4;
	add.s64 	%rd4, %rd1, %rd49;
	ld.global.u32 	%r79, [%rd4];
	setp.lt.s32 	%p8, %r2, %r79;
	@%p8 bra 	$L__BB1_11;
	ld.global.u32 	%r80, [%rd4+4];
	setp.lt.s32 	%p9, %r2, %r80;
	mov.u32 	%r191, %r190;
	@%p9 bra 	$L__BB1_12;
$L__BB1_11:
	add.s32 	%r190, %r190, 1;
	setp.ne.s32 	%p10, %r190, %r4;
	mov.u32 	%r191, %r4;
	@%p10 bra 	$L__BB1_9;
$L__BB1_12:
	cvta.to.global.u64 	%rd50, %rd37;
	mul.wide.s32 	%rd51, %r191, 4;
	add.s64 	%rd5, %rd50, %rd51;
	ld.global.u32 	%r81, [%rd5];
	mul.lo.s32 	%r82, %r3, 3;
	mad.lo.s32 	%r83, %r81, 3, %r82;
	cvta.to.global.u64 	%rd52, %rd34;
	mul.wide.s32 	%rd53, %r83, 4;
	add.s64 	%rd54, %rd52, %rd53;
	ld.global.f32 	%f33, [%rd54];
	ld.global.f32 	%f34, [%rd54+4];
	ld.global.f32 	%f35, [%rd54+8];
	sub.f32 	%f8, %f33, %f4;
	sub.f32 	%f9, %f34, %f5;
	sub.f32 	%f10, %f35, %f6;
	neg.f32 	%f11, %f7;
	mul.f32 	%f36, %f7, 0fBF22F983;
	cvt.rni.s32.f32 	%r207, %f36;
	cvt.rn.f32.s32 	%f37, %r207;
	fma.rn.f32 	%f38, %f37, 0fBFC90FDA, %f11;
	fma.rn.f32 	%f39, %f37, 0fB3A22168, %f38;
	fma.rn.f32 	%f124, %f37, 0fA7C234C5, %f39;
	abs.f32 	%f13, %f11;
	setp.ltu.f32 	%p11, %f13, 0f47CE4780;
	mov.u32 	%r195, %r207;
	mov.f32 	%f121, %f124;
	@%p11 bra 	$L__BB1_20;
	setp.neu.f32 	%p12, %f13, 0f7F800000;
	@%p12 bra 	$L__BB1_15;
	mov.f32 	%f42, 0f00000000;
	mul.rn.f32 	%f121, %f11, %f42;
	mov.b32 	%r195, 0;
	bra.uni 	$L__BB1_20;
$L__BB1_15:
	mov.b32 	%r12, %f11;
	mov.b64 	%rd96, 0;
	mov.b32 	%r192, 0;
	mov.u64 	%rd94, __cudart_i2opi_f;
	shl.b32 	%r86, %r12, 8;
	or.b32  	%r87, %r86, -2147483648;
	mov.u64 	%rd95, %rd2;
$L__BB1_16:
	.pragma "nounroll";
	ld.global.nc.u32 	%r85, [%rd94];
	mad.wide.u32 	%rd57, %r85, %r87, %rd96;
	shr.u64 	%rd96, %rd57, 32;
	st.local.u32 	[%rd95], %rd57;
	add.s32 	%r192, %r192, 1;
	add.s64 	%rd95, %rd95, 4;
	add.s64 	%rd94, %rd94, 4;
	setp.ne.s32 	%p13, %r192, 6;
	@%p13 bra 	$L__BB1_16;
	shr.u32 	%r88, %r12, 23;
	st.local.u32 	[%rd2+24], %rd96;
	and.b32  	%r15, %r88, 31;
	and.b32  	%r89, %r88, 224;
	add.s32 	%r90, %r89, -128;
	shr.u32 	%r91, %r90, 5;
	mul.wide.u32 	%rd58, %r91, 4;
	sub.s64 	%rd12, %rd2, %rd58;
	ld.local.u32 	%r193, [%rd12+24];
	ld.local.u32 	%r194, [%rd12+20];
	setp.eq.s32 	%p14, %r15, 0;
	@%p14 bra 	$L__BB1_19;
	shf.l.wrap.b32 	%r193, %r194, %r193, %r15;
	ld.local.u32 	%r92, [%rd12+16];
	shf.l.wrap.b32 	%r194, %r92, %r194, %r15;
$L__BB1_19:
	shr.u32 	%r93, %r193, 30;
	shf.l.wrap.b32 	%r94, %r194, %r193, 2;
	shl.b32 	%r95, %r194, 2;
	shr.u32 	%r96, %r94, 31;
	add.s32 	%r97, %r96, %r93;
	neg.s32 	%r98, %r97;
	setp.lt.s32 	%p15, %r12, 0;
	selp.b32 	%r195, %r98, %r97, %p15;
	xor.b32  	%r99, %r94, %r12;
	shr.s32 	%r100, %r94, 31;
	xor.b32  	%r101, %r100, %r94;
	xor.b32  	%r102, %r100, %r95;
	cvt.u64.u32 	%rd59, %r101;
	shl.b64 	%rd60, %rd59, 32;
	cvt.u64.u32 	%rd61, %r102;
	or.b64  	%rd62, %rd60, %rd61;
	cvt.rn.f64.s64 	%fd1, %rd62;
	mul.f64 	%fd2, %fd1, 0d3BF921FB54442D19;
	cvt.rn.f32.f64 	%f40, %fd2;
	neg.f32 	%f41, %f40;
	setp.lt.s32 	%p16, %r99, 0;
	selp.f32 	%f121, %f41, %f40, %p16;
$L__BB1_20:
	setp.ltu.f32 	%p17, %f13, 0f47CE4780;
	add.s32 	%r104, %r195, 1;
	mul.rn.f32 	%f43, %f121, %f121;
	and.b32  	%r105, %r195, 1;
	setp.eq.b32 	%p18, %r105, 1;
	selp.f32 	%f44, %f121, 0f3F800000, %p18;
	fma.rn.f32 	%f45, %f43, %f44, 0f00000000;
	fma.rn.f32 	%f46, %f43, 0f37CBAC00, 0fBAB607ED;
	selp.f32 	%f47, 0fB94D4153, %f46, %p18;
	selp.f32 	%f48, 0f3C0885E4, 0f3D2AAABB, %p18;
	fma.rn.f32 	%f49, %f47, %f43, %f48;
	selp.f32 	%f50, 0fBE2AAAA8, 0fBEFFFFFF, %p18;
	fma.rn.f32 	%f51, %f49, %f43, %f50;
	fma.rn.f32 	%f52, %f51, %f45, %f44;
	and.b32  	%r106, %r104, 2;
	setp.eq.s32 	%p19, %r106, 0;
	mov.f32 	%f53, 0f00000000;
	sub.f32 	%f54, %f53, %f52;
	selp.f32 	%f17, %f52, %f54, %p19;
	mov.u32 	%r199, %r207;
	mov.f32 	%f122, %f124;
	@%p17 bra 	$L__BB1_28;
	setp.neu.f32 	%p20, %f13, 0f7F800000;
	@%p20 bra 	$L__BB1_23;
	mov.f32 	%f57, 0f00000000;
	mul.rn.f32 	%f122, %f11, %f57;
	mov.b32 	%r199, 0;
	bra.uni 	$L__BB1_28;
$L__BB1_23:
	mov.b32 	%r24, %f11;
	mov.b64 	%rd99, 0;
	mov.b32 	%r196, 0;
	mov.u64 	%rd97, __cudart_i2opi_f;
	shl.b32 	%r109, %r24, 8;
	or.b32  	%r110, %r109, -2147483648;
	mov.u64 	%rd98, %rd2;
$L__BB1_24:
	.pragma "nounroll";
	ld.global.nc.u32 	%r108, [%rd97];
	mad.wide.u32 	%rd65, %r108, %r110, %rd99;
	shr.u64 	%rd99, %rd65, 32;
	st.local.u32 	[%rd98], %rd65;
	add.s32 	%r196, %r196, 1;
	add.s64 	%rd98, %rd98, 4;
	add.s64 	%rd97, %rd97, 4;
	setp.ne.s32 	%p21, %r196, 6;
	@%p21 bra 	$L__BB1_24;
	shr.u32 	%r111, %r24, 23;
	st.local.u32 	[%rd2+24], %rd99;
	and.b32  	%r27, %r111, 31;
	and.b32  	%r112, %r111, 224;
	add.s32 	%r113, %r112, -128;
	shr.u32 	%r114, %r113, 5;
	mul.wide.u32 	%rd66, %r114, 4;
	sub.s64 	%rd19, %rd2, %rd66;
	ld.local.u32 	%r197, [%rd19+24];
	ld.local.u32 	%r198, [%rd19+20];
	setp.eq.s32 	%p22, %r27, 0;
	@%p22 bra 	$L__BB1_27;
	shf.l.wrap.b32 	%r197, %r198, %r197, %r27;
	ld.local.u32 	%r115, [%rd19+16];
	shf.l.wrap.b32 	%r198, %r115, %r198, %r27;
$L__BB1_27:
	shr.u32 	%r116, %r197, 30;
	shf.l.wrap.b32 	%r117, %r198, %r197, 2;
	shl.b32 	%r118, %r198, 2;
	shr.u32 	%r119, %r117, 31;
	add.s32 	%r120, %r119, %r116;
	neg.s32 	%r121, %r120;
	setp.lt.s32 	%p23, %r24, 0;
	selp.b32 	%r199, %r121, %r120, %p23;
	xor.b32  	%r122, %r117, %r24;
	shr.s32 	%r123, %r117, 31;
	xor.b32  	%r124, %r123, %r117;
	xor.b32  	%r125, %r123, %r118;
	cvt.u64.u32 	%rd67, %r124;
	shl.b64 	%rd68, %rd67, 32;
	cvt.u64.u32 	%rd69, %r125;
	or.b64  	%rd70, %rd68, %rd69;
	cvt.rn.f64.s64 	%fd3, %rd70;
	mul.f64 	%fd4, %fd3, 0d3BF921FB54442D19;
	cvt.rn.f32.f64 	%f55, %fd4;
	neg.f32 	%f56, %f55;
	setp.lt.s32 	%p24, %r122, 0;
	selp.f32 	%f122, %f56, %f55, %p24;
$L__BB1_28:
	setp.ltu.f32 	%p25, %f13, 0f47CE4780;
	mul.rn.f32 	%f58, %f122, %f122;
	and.b32  	%r127, %r199, 1;
	setp.eq.b32 	%p26, %r127, 1;
	selp.f32 	%f59, 0f3F800000, %f122, %p26;
	fma.rn.f32 	%f60, %f58, %f59, 0f00000000;
	fma.rn.f32 	%f61, %f58, 0f37CBAC00, 0fBAB607ED;
	selp.f32 	%f62, %f61, 0fB94D4153, %p26;
	selp.f32 	%f63, 0f3D2AAABB, 0f3C0885E4, %p26;
	fma.rn.f32 	%f64, %f62, %f58, %f63;
	selp.f32 	%f65, 0fBEFFFFFF, 0fBE2AAAA8, %p26;
	fma.rn.f32 	%f66, %f64, %f58, %f65;
	fma.rn.f32 	%f67, %f66, %f60, %f59;
	and.b32  	%r128, %r199, 2;
	setp.eq.s32 	%p27, %r128, 0;
	mov.f32 	%f68, 0f00000000;
	sub.f32 	%f69, %f68, %f67;
	selp.f32 	%f70, %f67, %f69, %p27;
	mul.f32 	%f71, %f9, %f70;
	mul.f32 	%f72, %f8, %f17;
	sub.f32 	%f21, %f72, %f71;
	mov.u32 	%r203, %r207;
	mov.f32 	%f123, %f124;
	@%p25 bra 	$L__BB1_36;
	setp.neu.f32 	%p28, %f13, 0f7F800000;
	@%p28 bra 	$L__BB1_31;
	mov.f32 	%f75, 0f00000000;
	mul.rn.f32 	%f123, %f11, %f75;
	mov.b32 	%r203, 0;
	bra.uni 	$L__BB1_36;
$L__BB1_31:
	mov.b32 	%r36, %f11;
	mov.b64 	%rd102, 0;
	mov.b32 	%r200, 0;
	mov.u64 	%rd100, __cudart_i2opi_f;
	shl.b32 	%r131, %r36, 8;
	or.b32  	%r132, %r131, -2147483648;
	mov.u64 	%rd101, %rd2;
$L__BB1_32:
	.pragma "nounroll";
	ld.global.nc.u32 	%r130, [%rd100];
	mad.wide.u32 	%rd73, %r130, %r132, %rd102;
	shr.u64 	%rd102, %rd73, 32;
	st.local.u32 	[%rd101], %rd73;
	add.s32 	%r200, %r200, 1;
	add.s64 	%rd101, %rd101, 4;
	add.s64 	%rd100, %rd100, 4;
	setp.ne.s32 	%p29, %r200, 6;
	@%p29 bra 	$L__BB1_32;
	shr.u32 	%r133, %r36, 23;
	st.local.u32 	[%rd2+24], %rd102;
	and.b32  	%r39, %r133, 31;
	and.b32  	%r134, %r133, 224;
	add.s32 	%r135, %r134, -128;
	shr.u32 	%r136, %r135, 5;
	mul.wide.u32 	%rd74, %r136, 4;
	sub.s64 	%rd26, %rd2, %rd74;
	ld.local.u32 	%r201, [%rd26+24];
	ld.local.u32 	%r202, [%rd26+20];
	setp.eq.s32 	%p30, %r39, 0;
	@%p30 bra 	$L__BB1_35;
	shf.l.wrap.b32 	%r201, %r202, %r201, %r39;
	ld.local.u32 	%r137, [%rd26+16];
	shf.l.wrap.b32 	%r202, %r137, %r202, %r39;
$L__BB1_35:
	shr.u32 	%r138, %r201, 30;
	shf.l.wrap.b32 	%r139, %r202, %r201, 2;
	shl.b32 	%r140, %r202, 2;
	shr.u32 	%r141, %r139, 31;
	add.s32 	%r142, %r141, %r138;
	neg.s32 	%r143, %r142;
	setp.lt.s32 	%p31, %r36, 0;
	selp.b32 	%r203, %r143, %r142, %p31;
	xor.b32  	%r144, %r139, %r36;
	shr.s32 	%r145, %r139, 31;
	xor.b32  	%r146, %r145, %r139;
	xor.b32  	%r147, %r145, %r140;
	cvt.u64.u32 	%rd75, %r146;
	shl.b64 	%rd76, %rd75, 32;
	cvt.u64.u32 	%rd77, %r147;
	or.b64  	%rd78, %rd76, %rd77;
	cvt.rn.f64.s64 	%fd5, %rd78;
	mul.f64 	%fd6, %fd5, 0d3BF921FB54442D19;
	cvt.rn.f32.f64 	%f73, %fd6;
	neg.f32 	%f74, %f73;
	setp.lt.s32 	%p32, %r144, 0;
	selp.f32 	%f123, %f74, %f73, %p32;
$L__BB1_36:
	setp.ltu.f32 	%p33, %f13, 0f47CE4780;
	mul.rn.f32 	%f76, %f123, %f123;
	and.b32  	%r149, %r203, 1;
	setp.eq.b32 	%p34, %r149, 1;
	selp.f32 	%f77, 0f3F800000, %f123, %p34;
	fma.rn.f32 	%f78, %f76, %f77, 0f00000000;
	fma.rn.f32 	%f79, %f76, 0f37CBAC00, 0fBAB607ED;
	selp.f32 	%f80, %f79, 0fB94D4153, %p34;
	selp.f32 	%f81, 0f3D2AAABB, 0f3C0885E4, %p34;
	fma.rn.f32 	%f82, %f80, %f76, %f81;
	selp.f32 	%f83, 0fBEFFFFFF, 0fBE2AAAA8, %p34;
	fma.rn.f32 	%f84, %f82, %f76, %f83;
	fma.rn.f32 	%f85, %f84, %f78, %f77;
	and.b32  	%r150, %r203, 2;
	setp.eq.s32 	%p35, %r150, 0;
	mov.f32 	%f86, 0f00000000;
	sub.f32 	%f87, %f86, %f85;
	selp.f32 	%f88, %f85, %f87, %p35;
	mul.f32 	%f25, %f8, %f88;
	@%p33 bra 	$L__BB1_44;
	setp.neu.f32 	%p36, %f13, 0f7F800000;
	@%p36 bra 	$L__BB1_39;
	mov.f32 	%f91, 0f00000000;
	mul.rn.f32 	%f124, %f11, %f91;
	mov.b32 	%r207, 0;
	bra.uni 	$L__BB1_44;
$L__BB1_39:
	mov.b32 	%r48, %f11;
	shl.b32 	%r152, %r48, 8;
	or.b32  	%r49, %r152, -2147483648;
	mov.b64 	%rd105, 0;
	mov.b32 	%r204, 0;
	mov.u64 	%rd103, __cudart_i2opi_f;
	mov.u64 	%rd104, %rd2;
$L__BB1_40:
	.pragma "nounroll";
	ld.global.nc.u32 	%r153, [%rd103];
	mad.wide.u32 	%rd81, %r153, %r49, %rd105;
	shr.u64 	%rd105, %rd81, 32;
	st.local.u32 	[%rd104], %rd81;
	add.s32 	%r204, %r204, 1;
	add.s64 	%rd104, %rd104, 4;
	add.s64 	%rd103, %rd103, 4;
	setp.ne.s32 	%p37, %r204, 6;
	@%p37 bra 	$L__BB1_40;
	shr.u32 	%r154, %r48, 23;
	st.local.u32 	[%rd2+24], %rd105;
	and.b32  	%r52, %r154, 31;
	and.b32  	%r155, %r154, 224;
	add.s32 	%r156, %r155, -128;
	shr.u32 	%r157, %r156, 5;
	mul.wide.u32 	%rd82, %r157, 4;
	sub.s64 	%rd33, %rd2, %rd82;
	ld.local.u32 	%r205, [%rd33+24];
	ld.local.u32 	%r206, [%rd33+20];
	setp.eq.s32 	%p38, %r52, 0;
	@%p38 bra 	$L__BB1_43;
	shf.l.wrap.b32 	%r205, %r206, %r205, %r52;
	ld.local.u32 	%r158, [%rd33+16];
	shf.l.wrap.b32 	%r206, %r158, %r206, %r52;
$L__BB1_43:
	shr.u32 	%r159, %r205, 30;
	shf.l.wrap.b32 	%r160, %r206, %r205, 2;
	shl.b32 	%r161, %r206, 2;
	shr.u32 	%r162, %r160, 31;
	add.s32 	%r163, %r162, %r159;
	neg.s32 	%r164, %r163;
	setp.lt.s32 	%p39, %r48, 0;
	selp.b32 	%r207, %r164, %r163, %p39;
	xor.b32  	%r165, %r160, %r48;
	shr.s32 	%r166, %r160, 31;
	xor.b32  	%r167, %r166, %r160;
	xor.b32  	%r168, %r166, %r161;
	cvt.u64.u32 	%rd83, %r167;
	shl.b64 	%rd84, %rd83, 32;
	cvt.u64.u32 	%rd85, %r168;
	or.b64  	%rd86, %rd84, %rd85;
	cvt.rn.f64.s64 	%fd7, %rd86;
	mul.f64 	%fd8, %fd7, 0d3BF921FB54442D19;
	cvt.rn.f32.f64 	%f89, %fd8;
	neg.f32 	%f90, %f89;
	setp.lt.s32 	%p40, %r165, 0;
	selp.f32 	%f124, %f90, %f89, %p40;
$L__BB1_44:
	add.s32 	%r170, %r207, 1;
	mul.rn.f32 	%f92, %f124, %f124;
	and.b32  	%r171, %r207, 1;
	setp.eq.b32 	%p41, %r171, 1;
	selp.f32 	%f93, %f124, 0f3F800000, %p41;
	fma.rn.f32 	%f94, %f92, %f93, 0f00000000;
	fma.rn.f32 	%f95, %f92, 0f37CBAC00, 0fBAB607ED;
	selp.f32 	%f96, 0fB94D4153, %f95, %p41;
	selp.f32 	%f97, 0f3C0885E4, 0f3D2AAABB, %p41;
	fma.rn.f32 	%f98, %f96, %f92, %f97;
	selp.f32 	%f99, 0fBE2AAAA8, 0fBEFFFFFF, %p41;
	fma.rn.f32 	%f100, %f98, %f92, %f99;
	fma.rn.f32 	%f101, %f100, %f94, %f93;
	and.b32  	%r172, %r170, 2;
	setp.eq.s32 	%p42, %r172, 0;
	mov.f32 	%f102, 0f00000000;
	sub.f32 	%f103, %f102, %f101;
	selp.f32 	%f104, %f101, %f103, %p42;
	fma.rn.f32 	%f29, %f9, %f104, %f25;
	abs.f32 	%f30, %f21;
	mul.f32 	%f105, %f1, 0f3F000000;
	setp.geu.f32 	%p43, %f30, %f105;
	@%p43 bra 	$L__BB1_49;
	abs.f32 	%f31, %f29;
	mul.f32 	%f106, %f2, 0f3F000000;
	setp.geu.f32 	%p44, %f31, %f106;
	@%p44 bra 	$L__BB1_49;
	abs.f32 	%f32, %f10;
	mul.f32 	%f107, %f3, 0f3F000000;
	setp.geu.f32 	%p45, %f32, %f107;
	@%p45 bra 	$L__BB1_49;
	cvt.rn.f32.s32 	%f108, %r65;
	add.s32 	%r173, %r65, -1;
	shr.u32 	%r174, %r173, 31;
	add.s32 	%r175, %r173, %r174;
	shr.s32 	%r176, %r175, 1;
	div.rn.f32 	%f109, %f1, %f108;
	add.f32 	%f110, %f109, 0f34000000;
	div.rn.f32 	%f111, %f21, %f110;
	cvt.f64.f32 	%fd9, %f111;
	cvt.f64.f32 	%fd10, %f30;
	mul.f64 	%fd11, %fd10, 0d3FE0000000000000;
	cvt.f64.f32 	%fd12, %f21;
	div.rn.f64 	%fd13, %fd11, %fd12;
	add.f64 	%fd14, %fd13, %fd9;
	add.f64 	%fd15, %fd14, 0d3E80000000000000;
	cvt.rn.f32.f64 	%f112, %fd15;
	cvt.rzi.s32.f32 	%r177, %f112;
	div.rn.f32 	%f113, %f2, %f108;
	add.f32 	%f114, %f113, 0f34000000;
	div.rn.f32 	%f115, %f29, %f114;
	cvt.f64.f32 	%fd16, %f115;
	cvt.f64.f32 	%fd17, %f31;
	mul.f64 	%fd18, %fd17, 0d3FE0000000000000;
	cvt.f64.f32 	%fd19, %f29;
	div.rn.f64 	%fd20, %fd18, %fd19;
	add.f64 	%fd21, %fd20, %fd16;
	add.f64 	%fd22, %fd21, 0d3E80000000000000;
	cvt.rn.f32.f64 	%f116, %fd22;
	cvt.rzi.s32.f32 	%r178, %f116;
	div.rn.f32 	%f117, %f3, %f108;
	add.f32 	%f118, %f117, 0f34000000;
	div.rn.f32 	%f119, %f10, %f118;
	cvt.f64.f32 	%fd23, %f119;
	cvt.f64.f32 	%fd24, %f32;
	mul.f64 	%fd25, %fd24, 0d3FE0000000000000;
	cvt.f64.f32 	%fd26, %f10;
	div.rn.f64 	%fd27, %fd25, %fd26;
	add.f64 	%fd28, %fd27, %fd23;
	add.f64 	%fd29, %fd28, 0d3E80000000000000;
	cvt.rn.f32.f64 	%f120, %fd29;
	cvt.rzi.s32.f32 	%r179, %f120;
	mad.lo.s32 	%r180, %r2, %r65, %r176;
	add.s32 	%r181, %r180, %r177;
	mad.lo.s32 	%r182, %r181, %r65, %r176;
	add.s32 	%r183, %r182, %r178;
	add.s32 	%r184, %r179, %r176;
	mad.lo.s32 	%r61, %r183, %r65, %r184;
	cvta.to.global.u64 	%rd87, %rd39;
	mul.wide.s32 	%rd88, %r61, 4;
	add.s64 	%rd89, %rd87, %rd88;
	atom.global.add.u32 	%r62, [%rd89], 1;
	setp.ge.s32 	%p46, %r62, %r66;
	@%p46 bra 	$L__BB1_49;
	ld.param.u64 	%rd93, [_Z31roi_pooling_register_gpu_kerneliiiiiPKfS0_PKiPiS3_S3_S3__param_10];
	ld.global.u32 	%r185, [%rd5];
	add.s32 	%r186, %r185, %r3;
	mad.lo.s32 	%r187, %r61, %r66, %r62;
	cvta.to.global.u64 	%rd90, %rd93;
	mul.wide.s32 	%rd91, %r187, 4;
	add.s64 	%rd92, %rd90, %rd91;
	st.global.u32 	[%rd92], %r186;
$L__BB1_49:
	ret;

}
	// .globl	_Z27roi_pooling_fill_gpu_kerneliiiiPKfPiS1_PfS1_
.visible .entry _Z27roi_pooling_fill_gpu_kerneliiiiPKfPiS1_PfS1_(
	.param .u32 _Z27roi_pooling_fill_gpu_kerneliiiiPKfPiS1_PfS1__param_0,
	.param .u32 _Z27roi_pooling_fill_gpu_kerneliiiiPKfPiS1_PfS1__param_1,
	.param .u32 _Z27roi_pooling_fill_gpu_kerneliiiiPKfPiS1_PfS1__param_2,
	.param .u32 _Z27roi_pooling_fill_gpu_kerneliiiiPKfPiS1_PfS1__param_3,
	.param .u64 .ptr .align 1 _Z27roi_pooling_fill_gpu_kerneliiiiPKfPiS1_PfS1__param_4,
	.param .u64 .ptr .align 1 _Z27roi_pooling_fill_gpu_kerneliiiiPKfPiS1_PfS1__param_5,
	.param .u64 .ptr .align 1 _Z27roi_pooling_fill_gpu_kerneliiiiPKfPiS1_PfS1__param_6,
	.param .u64 .ptr .align 1 _Z27roi_pooling_fill_gpu_kerneliiiiPKfPiS1_PfS1__param_7,
	.param .u64 .ptr .align 1 _Z27roi_pooling_fill_gpu_kerneliiiiPKfPiS1_PfS1__param_8
)
{
	.reg .pred 	%p<16>;
	.reg .b32 	%r<47>;
	.reg .b32 	%f<26>;
	.reg .b64 	%rd<35>;

	ld.param.u32 	%r24, [_Z27roi_pooling_fill_gpu_kerneliiiiPKfPiS1_PfS1__param_0];
	ld.param.u32 	%r25, [_Z27roi_pooling_fill_gpu_kerneliiiiPKfPiS1_PfS1__param_1];
	ld.param.u32 	%r22, [_Z27roi_pooling_fill_gpu_kerneliiiiPKfPiS1_PfS1__param_2];
	ld.param.u32 	%r23, [_Z27roi_pooling_fill_gpu_kerneliiiiPKfPiS1_PfS1__param_3];
	ld.param.u64 	%rd13, [_Z27roi_pooling_fill_gpu_kerneliiiiPKfPiS1_PfS1__param_4];
	ld.param.u64 	%rd10, [_Z27roi_pooling_fill_gpu_kerneliiiiPKfPiS1_PfS1__param_5];
	ld.param.u64 	%rd14, [_Z27roi_pooling_fill_gpu_kerneliiiiPKfPiS1_PfS1__param_6];
	ld.param.u64 	%rd11, [_Z27roi_pooling_fill_gpu_kerneliiiiPKfPiS1_PfS1__param_7];
	ld.param.u64 	%rd12, [_Z27roi_pooling_fill_gpu_kerneliiiiPKfPiS1_PfS1__param_8];
	cvta.to.global.u64 	%rd1, %rd13;
	cvta.to.global.u64 	%rd2, %rd14;
	mov.u32 	%r26, %tid.x;
	mov.u32 	%r27, %ctaid.x;
	mov.u32 	%r28, %ntid.x;
	mad.lo.s32 	%r1, %r27, %r28, %r26;
	mul.lo.s32 	%r29, %r25, %r24;
	setp.ge.s32 	%p1, %r1, %r29;
	@%p1 bra 	$L__BB2_24;
	cvta.to.global.u64 	%rd15, %rd10;
	mul.wide.s32 	%rd16, %r1, 4;
	add.s64 	%rd17, %rd15, %rd16;
	ld.global.u32 	%r30, [%rd17];
	min.s32 	%r2, %r30, %r23;
	min.s32 	%r31, %r2, %r22;
	setp.lt.s32 	%p2, %r31, 1;
	@%p2 bra 	$L__BB2_24;
	mul.lo.s32 	%r3, %r23, %r1;
	mul.lo.s32 	%r4, %r22, %r1;
	and.b32  	%r5, %r2, 3;
	and.b32  	%r6, %r2, 2147483644;
	neg.s32 	%r7, %r6;
	add.s64 	%rd3, %rd2, 8;
	cvta.to.global.u64 	%rd4, %rd11;
	cvta.to.global.u64 	%rd5, %rd12;
	mov.b32 	%r43, 0;
$L__BB2_3:
	setp.lt.u32 	%p3, %r2, 4;
	add.s32 	%r34, %r43, %r4;
	mul.wide.s32 	%rd18, %r34, 4;
	add.s64 	%rd6, %rd4, %rd18;
	add.s64 	%rd7, %rd5, %rd18;
	mov.f32 	%f19, 0fCE6E6B28;
	mov.b32 	%r46, 0;
	@%p3 bra 	$L__BB2_14;
	mov.f32 	%f19, 0fCE6E6B28;
	mov.u32 	%r44, %r3;
	mov.u32 	%r45, %r7;
$L__BB2_5:
	mul.wide.s32 	%rd19, %r44, 4;
	add.s64 	%rd8, %rd3, %rd19;
	ld.global.u32 	%r11, [%rd8+-8];
	mad.lo.s32 	%r35, %r11, %r22, %r43;
	mul.wide.s32 	%rd20, %r35, 4;
	add.s64 	%rd21, %rd1, %rd20;
	ld.global.f32 	%f2, [%rd21];
	setp.leu.f32 	%p4, %f2, %f19;
	@%p4 bra 	$L__BB2_7;
	st.global.f32 	[%rd6], %f2;
	st.global.u32 	[%rd7], %r11;
	mov.f32 	%f19, %f2;
$L__BB2_7:
	ld.global.u32 	%r12, [%rd8+-4];
	mad.lo.s32 	%r36, %r12, %r22, %r43;
	mul.wide.s32 	%rd22, %r36, 4;
	add.s64 	%rd23, %rd1, %rd22;
	ld.global.f32 	%f4, [%rd23];
	setp.leu.f32 	%p5, %f4, %f19;
	@%p5 bra 	$L__BB2_9;
	st.global.f32 	[%rd6], %f4;
	st.global.u32 	[%rd7], %r12;
	mov.f32 	%f19, %f4;
$L__BB2_9:
	ld.global.u32 	%r13, [%rd8];
	mad.lo.s32 	%r37, %r13, %r22, %r43;
	mul.wide.s32 	%rd24, %r37, 4;
	add.s64 	%rd25, %rd1, %rd24;
	ld.global.f32 	%f6, [%rd25];
	setp.leu.f32 	%p6, %f6, %f19;
	@%p6 bra 	$L__BB2_11;
	st.global.f32 	[%rd6], %f6;
	st.global.u32 	[%rd7], %r13;
	mov.f32 	%f19, %f6;
$L__BB2_11:
	ld.global.u32 	%r14, [%rd8+4];
	mad.lo.s32 	%r38, %r14, %r22, %r43;
	mul.wide.s32 	%rd26, %r38, 4;
	add.s64 	%rd27, %rd1, %rd26;
	ld.global.f32 	%f8, [%rd27];
	setp.leu.f32 	%p7, %f8, %f19;
	@%p7 bra 	$L__BB2_13;
	st.global.f32 	[%rd6], %f8;
	st.global.u32 	[%rd7], %r14;
	mov.f32 	%f19, %f8;
$L__BB2_13:
	add.s32 	%r45, %r45, 4;
	add.s32 	%r44, %r44, 4;
	setp.ne.s32 	%p8, %r45, 0;
	mov.u32 	%r46, %r6;
	@%p8 bra 	$L__BB2_5;
$L__BB2_14:
	setp.eq.s32 	%p9, %r5, 0;
	@%p9 bra 	$L__BB2_23;
	add.s32 	%r39, %r46, %r3;
	mul.wide.s32 	%rd28, %r39, 4;
	add.s64 	%rd9, %rd2, %rd28;
	ld.global.u32 	%r18, [%rd9];
	mad.lo.s32 	%r40, %r18, %r22, %r43;
	mul.wide.s32 	%rd29, %r40, 4;
	add.s64 	%rd30, %rd1, %rd29;
	ld.global.f32 	%f11, [%rd30];
	setp.leu.f32 	%p10, %f11, %f19;
	@%p10 bra 	$L__BB2_17;
	st.global.f32 	[%rd6], %f11;
	st.global.u32 	[%rd7], %r18;
	mov.f32 	%f19, %f11;
$L__BB2_17:
	setp.eq.s32 	%p11, %r5, 1;
	@%p11 bra 	$L__BB2_23;
	ld.global.u32 	%r19, [%rd9+4];
	mad.lo.s32 	%r41, %r19, %r22, %r43;
	mul.wide.s32 	%rd31, %r41, 4;
	add.s64 	%rd32, %rd1, %rd31;
	ld.global.f32 	%f13, [%rd32];
	setp.leu.f32 	%p12, %f13, %f19;
	@%p12 bra 	$L__BB2_20;
	st.global.f32 	[%rd6], %f13;
	st.global.u32 	[%rd7], %r19;
	mov.f32 	%f19, %f13;
$L__BB2_20:
	setp.eq.s32 	%p13, %r5, 2;
	@%p13 bra 	$L__BB2_23;
	ld.global.u32 	%r20, [%rd9+8];
	mad.lo.s32 	%r42, %r20, %r22, %r43;
	mul.wide.s32 	%rd33, %r42, 4;
	add.s64 	%rd34, %rd1, %rd33;
	ld.global.f32 	%f15, [%rd34];
	setp.leu.f32 	%p14, %f15, %f19;
	@%p14 bra 	$L__BB2_23;
	st.global.f32 	[%rd6], %f15;
	st.global.u32 	[%rd7], %r20;
$L__BB2_23:
	add.s32 	%r43, %r43, 1;
	setp.ne.s32 	%p15, %r43, %r22;
	@%p15 bra 	$L__BB2_3;
$L__BB2_24:
	ret;

}
	// .globl	_Z27roi_pooling_grad_gpu_kerneliiiPKiPKfPf
.visible .entry _Z27roi_pooling_grad_gpu_kerneliiiPKiPKfPf(
	.param .u32 _Z27roi_pooling_grad_gpu_kerneliiiPKiPKfPf_param_0,
	.param .u32 _Z27roi_pooling_grad_gpu_kerneliiiPKiPKfPf_param_1,
	.param .u32 _Z27roi_pooling_grad_gpu_kerneliiiPKiPKfPf_param_2,
	.param .u64 .ptr .align 1 _Z27roi_pooling_grad_gpu_kerneliiiPKiPKfPf_param_3,
	.param .u64 .ptr .align 1 _Z27roi_pooling_grad_gpu_kerneliiiPKiPKfPf_param_4,
	.param .u64 .ptr .align 1 _Z27roi_pooling_grad_gpu_kerneliiiPKiPKfPf_param_5
)
{
	.reg .pred 	%p<28>;
	.reg .b32 	%r<71>;
	.reg .b32 	%f<31>;
	.reg .b64 	%rd<83>;

	ld.param.u32 	%r39, [_Z27roi_pooling_grad_gpu_kerneliiiPKiPKfPf_param_0];
	ld.param.u32 	%r37, [_Z27roi_pooling_grad_gpu_kerneliiiPKiPKfPf_param_1];
	ld.param.u32 	%r38, [_Z27roi_pooling_grad_gpu_kerneliiiPKiPKfPf_param_2];
	ld.param.u64 	%rd13, [_Z27roi_pooling_grad_gpu_kerneliiiPKiPKfPf_param_3];
	ld.param.u64 	%rd14, [_Z27roi_pooling_grad_gpu_kerneliiiPKiPKfPf_param_4];
	ld.param.u64 	%rd15, [_Z27roi_pooling_grad_gpu_kerneliiiPKiPKfPf_param_5];
	cvta.to.global.u64 	%rd1, %rd15;
	cvta.to.global.u64 	%rd2, %rd14;
	cvta.to.global.u64 	%rd3, %rd13;
	mov.u32 	%r40, %tid.x;
	mov.u32 	%r41, %ctaid.x;
	mov.u32 	%r42, %ntid.x;
	mad.lo.s32 	%r1, %r41, %r42, %r40;
	setp.ge.s32 	%p1, %r1, %r39;
	setp.lt.s32 	%p2, %r37, 1;
	or.pred  	%p3, %p1, %p2;
	@%p3 bra 	$L__BB3_44;
	setp.lt.s32 	%p4, %r38, 1;
	@%p4 bra 	$L__BB3_44;
	add.s32 	%r2, %r38, -1;
	and.b32  	%r3, %r38, 7;
	and.b32  	%r4, %r38, 3;
	and.b32  	%r5, %r38, 2147483640;
	and.b32  	%r6, %r38, 1;
	add.s64 	%rd4, %rd1, 28;
	neg.s32 	%r7, %r5;
	mul.lo.s32 	%r8, %r37, %r1;
	mov.b32 	%r65, 0;
$L__BB3_3:
	setp.lt.u32 	%p5, %r2, 7;
	add.s32 	%r45, %r65, %r8;
	mul.lo.s32 	%r10, %r45, %r38;
	mov.b32 	%r69, 0;
	@%p5 bra 	$L__BB3_22;
	mov.b64 	%rd82, 0;
	mov.u32 	%r66, %r10;
	mov.u32 	%r67, %r7;
$L__BB3_5:
	.pragma "nounroll";
	mul.wide.s32 	%rd17, %r66, 4;
	add.s64 	%rd18, %rd3, %rd17;
	add.s64 	%rd6, %rd18, 16;
	add.s64 	%rd19, %rd2, %rd17;
	add.s64 	%rd7, %rd19, 16;
	ld.global.u32 	%r13, [%rd18];
	setp.eq.s32 	%p6, %r13, -1;
	@%p6 bra 	$L__BB3_7;
	cvt.u32.u64 	%r46, %rd82;
	mad.lo.s32 	%r47, %r13, %r38, %r46;
	mul.wide.s32 	%rd20, %r47, 4;
	add.s64 	%rd21, %rd1, %rd20;
	ld.global.f32 	%f1, [%rd7+-16];
	atom.global.add.f32 	%f2, [%rd21], %f1;
$L__BB3_7:
	ld.global.u32 	%r14, [%rd6+-12];
	setp.eq.s32 	%p7, %r14, -1;
	@%p7 bra 	$L__BB3_9;
	mul.lo.s32 	%r48, %r14, %r38;
	cvt.s64.s32 	%rd22, %r48;
	add.s64 	%rd23, %rd82, %rd22;
	shl.b64 	%rd24, %rd23, 2;
	add.s64 	%rd25, %rd4, %rd24;
	ld.global.f32 	%f3, [%rd7+-12];
	atom.global.add.f32 	%f4, [%rd25+-24], %f3;
$L__BB3_9:
	ld.global.u32 	%r15, [%rd6+-8];
	setp.eq.s32 	%p8, %r15, -1;
	@%p8 bra 	$L__BB3_11;
	mul.lo.s32 	%r49, %r15, %r38;
	cvt.s64.s32 	%rd26, %r49;
	add.s64 	%rd27, %rd82, %rd26;
	shl.b64 	%rd28, %rd27, 2;
	add.s64 	%rd29, %rd4, %rd28;
	ld.global.f32 	%f5, [%rd7+-8];
	atom.global.add.f32 	%f6, [%rd29+-20], %f5;
$L__BB3_11:
	ld.global.u32 	%r16, [%rd6+-4];
	setp.eq.s32 	%p9, %r16, -1;
	@%p9 bra 	$L__BB3_13;
	mul.lo.s32 	%r50, %r16, %r38;
	cvt.s64.s32 	%rd30, %r50;
	add.s64 	%rd31, %rd82, %rd30;
	shl.b64 	%rd32, %rd31, 2;
	add.s64 	%rd33, %rd4, %rd32;
	ld.global.f32 	%f7, [%rd7+-4];
	atom.global.add.f32 	%f8, [%rd33+-16], %f7;
$L__BB3_13:
	ld.global.u32 	%r17, [%rd6];
	setp.eq.s32 	%p10, %r17, -1;
	@%p10 bra 	$L__BB3_15;
	mul.lo.s32 	%r51, %r17, %r38;
	cvt.s64.s32 	%rd34, %r51;
	add.s64 	%rd35, %rd82, %rd34;
	shl.b64 	%rd36, %rd35, 2;
	add.s64 	%rd37, %rd4, %rd36;
	ld.global.f32 	%f9, [%rd7];
	atom.global.add.f32 	%f10, [%rd37+-12], %f9;
$L__BB3_15:
	ld.global.u32 	%r18, [%rd6+4];
	setp.eq.s32 	%p11, %r18, -1;
	@%p11 bra 	$L__BB3_17;
	mul.lo.s32 	%r52, %r18, %r38;
	cvt.s64.s32 	%rd38, %r52;
	add.s64 	%rd39, %rd82, %rd38;
	shl.b64 	%rd40, %rd39, 2;
	add.s64 	%rd41, %rd4, %rd40;
	ld.global.f32 	%f11, [%rd7+4];
	atom.global.add.f32 	%f12, [%rd41+-8], %f11;
$L__BB3_17:
	ld.global.u32 	%r19, [%rd6+8];
	setp.eq.s32 	%p12, %r19, -1;
	@%p12 bra 	$L__BB3_19;
	mul.lo.s32 	%r53, %r19, %r38;
	cvt.s64.s32 	%rd42, %r53;
	add.s64 	%rd43, %rd82, %rd42;
	shl.b64 	%rd44, %rd43, 2;
	add.s64 	%rd45, %rd4, %rd44;
	ld.global.f32 	%f13, [%rd7+8];
	atom.global.add.f32 	%f14, [%rd45+-4], %f13;
$L__BB3_19:
	ld.global.u32 	%r20, [%rd6+12];
	setp.eq.s32 	%p13, %r20, -1;
	@%p13 bra 	$L__BB3_21;
	mul.lo.s32 	%r54, %r20, %r38;
	cvt.s64.s32 	%rd46, %r54;
	add.s64 	%rd47, %rd82, %rd46;
	shl.b64 	%rd48, %rd47, 2;
	add.s64 	%rd49, %rd4, %rd48;
	ld.global.f32 	%f15, [%rd7+12];
	atom.global.add.f32 	%f16, [%rd49], %f15;
$L__BB3_21:
	add.s64 	%rd82, %rd82, 8;
	add.s32 	%r67, %r67, 8;
	add.s32 	%r66, %r66, 8;
	setp.ne.s32 	%p14, %r67, 0;
	mov.u32 	%r69, %r5;
	@%p14 bra 	$L__BB3_5;
$L__BB3_22:
	setp.eq.s32 	%p15, %r3, 0;
	@%p15 bra 	$L__BB3_43;
	add.s32 	%r55, %r3, -1;
	setp.lt.u32 	%p16, %r55, 3;
	@%p16 bra 	$L__BB3_33;
	add.s32 	%r56, %r69, %r10;
	mul.wide.s32 	%rd50, %r56, 4;
	add.s64 	%rd9, %rd3, %rd50;
	ld.global.u32 	%r24, [%rd9];
	setp.eq.s32 	%p17, %r24, -1;
	add.s64 	%rd10, %rd2, %rd50;
	@%p17 bra 	$L__BB3_26;
	mad.lo.s32 	%r57, %r24, %r38, %r69;
	mul.wide.s32 	%rd51, %r57, 4;
	add.s64 	%rd52, %rd1, %rd51;
	ld.global.f32 	%f17, [%rd10];
	atom.global.add.f32 	%f18, [%rd52], %f17;
$L__BB3_26:
	ld.global.u32 	%r25, [%rd9+4];
	setp.eq.s32 	%p18, %r25, -1;
	@%p18 bra 	$L__BB3_28;
	mul.lo.s32 	%r58, %r25, %r38;
	cvt.s64.s32 	%rd53, %r58;
	cvt.u64.u32 	%rd54, %r69;
	add.s64 	%rd55, %rd53, %rd54;
	shl.b64 	%rd56, %rd55, 2;
	add.s64 	%rd57, %rd1, %rd56;
	ld.global.f32 	%f19, [%rd10+4];
	atom.global.add.f32 	%f20, [%rd57+4], %f19;
$L__BB3_28:
	ld.global.u32 	%r26, [%rd9+8];
	setp.eq.s32 	%p19, %r26, -1;
	@%p19 bra 	$L__BB3_30;
	mul.lo.s32 	%r59, %r26, %r38;
	cvt.s64.s32 	%rd58, %r59;
	cvt.u64.u32 	%rd59, %r69;
	add.s64 	%rd60, %rd58, %rd59;
	shl.b64 	%rd61, %rd60, 2;
	add.s64 	%rd62, %rd1, %rd61;
	ld.global.f32 	%f21, [%rd10+8];
	atom.global.add.f32 	%f22, [%rd62+8], %f21;
$L__BB3_30:
	ld.global.u32 	%r27, [%rd9+12];
	setp.eq.s32 	%p20, %r27, -1;
	@%p20 bra 	$L__BB3_32;
	mul.lo.s32 	%r60, %r27, %r38;
	cvt.s64.s32 	%rd63, %r60;
	cvt.u64.u32 	%rd64, %r69;
	add.s64 	%rd65, %rd63, %rd64;
	shl.b64 	%rd66, %rd65, 2;
	add.s64 	%rd67, %rd1, %rd66;
	ld.global.f32 	%f23, [%rd10+12];
	atom.global.add.f32 	%f24, [%rd67+12], %f23;
$L__BB3_32:
	add.s32 	%r69, %r69, 4;
$L__BB3_33:
	setp.eq.s32 	%p21, %r4, 0;
	@%p21 bra 	$L__BB3_43;
	setp.eq.s32 	%p22, %r4, 1;
	@%p22 bra 	$L__BB3_40;
	add.s32 	%r61, %r69, %r10;
	mul.wide.s32 	%rd68, %r61, 4;
	add.s64 	%rd11, %rd3, %rd68;
	ld.global.u32 	%r30, [%rd11];
	setp.eq.s32 	%p23, %r30, -1;
	add.s64 	%rd12, %rd2, %rd68;
	@%p23 bra 	$L__BB3_37;
	mad.lo.s32 	%r62, %r30, %r38, %r69;
	mul.wide.s32 	%rd69, %r62, 4;
	add.s64 	%rd70, %rd1, %rd69;
	ld.global.f32 	%f25, [%rd12];
	atom.global.add.f32 	%f26, [%rd70], %f25;
$L__BB3_37:
	ld.global.u32 	%r31, [%rd11+4];
	setp.eq.s32 	%p24, %r31, -1;
	@%p24 bra 	$L__BB3_39;
	mul.lo.s32 	%r63, %r31, %r38;
	cvt.s64.s32 	%rd71, %r63;
	cvt.u64.u32 	%rd72, %r69;
	add.s64 	%rd73, %rd71, %rd72;
	shl.b64 	%rd74, %rd73, 2;
	add.s64 	%rd75, %rd1, %rd74;
	ld.global.f32 	%f27, [%rd12+4];
	atom.global.add.f32 	%f28, [%rd75+4], %f27;
$L__BB3_39:
	add.s32 	%r69, %r69, 2;
$L__BB3_40:
	setp.eq.s32 	%p25, %r6, 0;
	@%p25 bra 	$L__BB3_43;
	add.s32 	%r34, %r69, %r10;
	mul.wide.s32 	%rd76, %r34, 4;
	add.s64 	%rd77, %rd3, %rd76;
	ld.global.u32 	%r35, [%rd77];
	setp.eq.s32 	%p26, %r35, -1;
	@%p26 bra 	$L__BB3_43;
	mad.lo.s32 	%r64, %r35, %r38, %r69;
	mul.wide.s32 	%rd78, %r64, 4;
	add.s64 	%rd79, %rd1, %rd78;
	add.s64 	%rd81, %rd2, %rd76;
	ld.global.f32 	%f29, [%rd81];
	atom.global.add.f32 	%f30, [%rd79], %f29;
$L__BB3_43:
	add.s32 	%r65, %r65, 1;
	setp.ne.s32 	%p27, %r65, %r37;
	@%p27 bra 	$L__BB3_3;
$L__BB3_44:
	ret;

}


// ===== COMPILED SASS (sm_100) =====

	.target	sm_100

	.elftype	@"ET_EXEC"


//--------------------- .note.nv.tkinfo           --------------------------
	.section	.note.nv.tkinfo,"",@"SHT_NOTE"
	.sectionflags	@"SHF_NOTE_NV_TKINFO"
	.tkinfo
        /*0018*/ 	.word	0x00000002
        /*0030*/ 	.string	""
        /*0030*/ 	.string	"ptxas"
        /*0030*/ 	.string	"Cuda compilation tools, release 13.0, V13.0.88"
        /*0030*/ 	.string	"Build cuda_13.0.r13.0/compiler.36424714_0"
        /*0030*/ 	.string	"-arch sm_100 -m 64 "



//--------------------- .note.nv.cuinfo           --------------------------
	.section	.note.nv.cuinfo,"",@"SHT_NOTE"
	.sectionflags	@"SHF_NOTE_NV_CUINFO"
        /*0018*/ 	.short	0x0002
        /*001a*/ 	.short	0x0064
        /*001c*/ 	.short	0x0082
	.zero		2


//--------------------- .nv.info                  --------------------------
	.section	.nv.info,"",@"SHT_CUDA_INFO"
	.align	4


	//----- nvinfo : EIATTR_REGCOUNT
	.align		4
        /*0000*/ 	.byte	0x04, 0x2f
        /*0002*/ 	.short	(.L_2 - .L_1)
	.align		4
.L_1:
        /*0004*/ 	.word	index@(_Z22output_init_gpu_kerneliiifPfPi)
        /*0008*/ 	.word	0x00000010


	//----- nvinfo : EIATTR_FRAME_SIZE
	.align		4
.L_2:
        /*000c*/ 	.byte	0x04, 0x11
        /*000e*/ 	.short	(.L_4 - .L_3)
	.align		4
.L_3:
        /*0010*/ 	.word	index@(_Z22output_init_gpu_kerneliiifPfPi)
        /*0014*/ 	.word	0x00000000


	//----- nvinfo : EIATTR_REGCOUNT
	.align		4
.L_4:
        /*0018*/ 	.byte	0x04, 0x2f
        /*001a*/ 	.short	(.L_6 - .L_5)
	.align		4
.L_5:
        /*001c*/ 	.word	index@(_Z31roi_pooling_register_gpu_kerneliiiiiPKfS0_PKiPiS3_S3_S3_)
        /*0020*/ 	.word	0x00000024


	//----- nvinfo : EIATTR_FRAME_SIZE
	.align		4
.L_6:
        /*0024*/ 	.byte	0x04, 0x11
        /*0026*/ 	.short	(.L_8 - .L_7)
	.align		4
.L_7:
        /*0028*/ 	.word	index@($__internal_1_$__cuda_sm3x_div_rn_noftz_f32_slowpath)
        /*002c*/ 	.word	0x00000020


	//----- nvinfo : EIATTR_FRAME_SIZE
	.align		4
.L_8:
        /*0030*/ 	.byte	0x04, 0x11
        /*0032*/ 	.short	(.L_10 - .L_9)
	.align		4
.L_9:
        /*0034*/ 	.word	index@($__internal_0_$__cuda_sm20_div_rn_f64_full)
        /*0038*/ 	.word	0x00000020


	//----- nvinfo : EIATTR_FRAME_SIZE
	.align		4
.L_10:
        /*003c*/ 	.byte	0x04, 0x11
        /*003e*/ 	.short	(.L_12 - .L_11)
	.align		4
.L_11:
        /*0040*/ 	.word	index@(_Z31roi_pooling_register_gpu_kerneliiiiiPKfS0_PKiPiS3_S3_S3_)
        /*0044*/ 	.word	0x00000020


	//----- nvinfo : EIATTR_REGCOUNT
	.align		4
.L_12:
        /*0048*/ 	.byte	0x04, 0x2f
        /*004a*/ 	.short	(.L_14 - .L_13)
	.align		4
.L_13:
        /*004c*/ 	.word	index@(_Z27roi_pooling_fill_gpu_kerneliiiiPKfPiS1_PfS1_)
        /*0050*/ 	.word	0x00000020


	//----- nvinfo : EIATTR_FRAME_SIZE
	.align		4
.L_14:
        /*0054*/ 	.byte	0x04, 0x11
        /*0056*/ 	.short	(.L_16 - .L_15)
	.align		4
.L_15:
        /*0058*/ 	.word	index@(_Z27roi_pooling_fill_gpu_kerneliiiiPKfPiS1_PfS1_)
        /*005c*/ 	.word	0x00000000


	//----- nvinfo : EIATTR_REGCOUNT
	.align		4
.L_16:
        /*0060*/ 	.byte	0x04, 0x2f
        /*0062*/ 	.short	(.L_18 - .L_17)
	.align		4
.L_17:
        /*0064*/ 	.word	index@(_Z27roi_pooling_grad_gpu_kerneliiiPKiPKfPf)
        /*0068*/ 	.word	0x0000001a


	//----- nvinfo : EIATTR_FRAME_SIZE
	.align		4
.L_18:
        /*006c*/ 	.byte	0x04, 0x11
        /*006e*/ 	.short	(.L_20 - .L_19)
	.align		4
.L_19:
        /*0070*/ 	.word	index@(_Z27roi_pooling_grad_gpu_kerneliiiPKiPKfPf)
        /*0074*/ 	.word	0x00000000


	//----- nvinfo : EIATTR_MIN_STACK_SIZE
	.align		4
.L_20:
        /*0078*/ 	.byte	0x04, 0x12
        /*007a*/ 	.short	(.L_22 - .L_21)
	.align		4
.L_21:
        /*007c*/ 	.word	index@(_Z27roi_pooling_grad_gpu_kerneliiiPKiPKfPf)
        /*0080*/ 	.word	0x00000000


	//----- nvinfo : EIATTR_MIN_STACK_SIZE
	.align		4
.L_22:
        /*0084*/ 	.byte	0x04, 0x12
        /*0086*/ 	.short	(.L_24 - .L_23)
	.align		4
.L_23:
        /*0088*/ 	.word	index@(_Z27roi_pooling_fill_gpu_kerneliiiiPKfPiS1_PfS1_)
        /*008c*/ 	.word	0x00000000


	//----- nvinfo : EIATTR_MIN_STACK_SIZE
	.align		4
.L_24:
        /*0090*/ 	.byte	0x04, 0x12
        /*0092*/ 	.short	(.L_26 - .L_25)
	.align		4
.L_25:
        /*0094*/ 	.word	index@(_Z31roi_pooling_register_gpu_kerneliiiiiPKfS0_PKiPiS3_S3_S3_)
        /*0098*/ 	.word	0x00000020


	//----- nvinfo : EIATTR_MIN_STACK_SIZE
	.align		4
.L_26:
        /*009c*/ 	.byte	0x04, 0x12
        /*009e*/ 	.short	(.L_28 - .L_27)
	.align		4
.L_27:
        /*00a0*/ 	.word	index@(_Z22output_init_gpu_kerneliiifPfPi)
        /*00a4*/ 	.word	0x00000000
.L_28:


//--------------------- .nv.compat                --------------------------
	.section	.nv.compat,"",@"SHT_CUDA_COMPAT_INFO"
	.align	4
        /*0000*/ 	.byte	0x02, 0x09, 0x00, 0x00, 0x02, 0x02, 0x01, 0x00, 0x02, 0x05, 0x05, 0x00, 0x03, 0x07, 0x01, 0x01
        /*0010*/ 	.byte	0x02, 0x03, 0x00, 0x00, 0x02, 0x06, 0x01, 0x00, 0x04, 0x0b, 0x08, 0x00, 0x01, 0x00, 0x00, 0x00
        /*0020*/ 	.byte	0x00, 0x00, 0x00, 0x00


//--------------------- .nv.info._Z27roi_pooling_grad_gpu_kerneliiiPKiPKfPf --------------------------
	.section	.nv.info._Z27roi_pooling_grad_gpu_kerneliiiPKiPKfPf,"",@"SHT_CUDA_INFO"
	.sectionflags	@""
	.align	4


	//----- nvinfo : EIATTR_CUDA_API_VERSION
	.align		4
        /*0000*/ 	.byte	0x04, 0x37
        /*0002*/ 	.short	(.L_30 - .L_29)
.L_29:
        /*0004*/ 	.word	0x00000082


	//----- nvinfo : EIATTR_KPARAM_INFO
	.align		4
.L_30:
        /*0008*/ 	.byte	0x04, 0x17
        /*000a*/ 	.short	(.L_32 - .L_31)
.L_31:
        /*000c*/ 	.word	0x00000000
        /*0010*/ 	.short	0x0005
        /*0012*/ 	.short	0x0020
        /*0014*/ 	.byte	0x00, 0xf5, 0x21, 0x00


	//----- nvinfo : EIATTR_KPARAM_INFO
	.align		4
.L_32:
        /*0018*/ 	.byte	0x04, 0x17
        /*001a*/ 	.short	(.L_34 - .L_33)
.L_33:
        /*001c*/ 	.word	0x00000000
        /*0020*/ 	.short	0x0004
        /*0022*/ 	.short	0x0018
        /*0024*/ 	.byte	0x00, 0xf5, 0x21, 0x00


	//----- nvinfo : EIATTR_KPARAM_INFO
	.align		4
.L_34:
        /*0028*/ 	.byte	0x04, 0x17
        /*002a*/ 	.short	(.L_36 - .L_35)
.L_35:
        /*002c*/ 	.word	0x00000000
        /*0030*/ 	.short	0x0003
        /*0032*/ 	.short	0x0010
        /*0034*/ 	.byte	0x00, 0xf5, 0x21, 0x00


	//----- nvinfo : EIATTR_KPARAM_INFO
	.align		4
.L_36:
        /*0038*/ 	.byte	0x04, 0x17
        /*003a*/ 	.short	(.L_38 - .L_37)
.L_37:
        /*003c*/ 	.word	0x00000000
        /*0040*/ 	.short	0x0002
        /*0042*/ 	.short	0x0008
        /*0044*/ 	.byte	0x00, 0xf0, 0x11, 0x00


	//----- nvinfo : EIATTR_KPARAM_INFO
	.align		4
.L_38:
        /*0048*/ 	.byte	0x04, 0x17
        /*004a*/ 	.short	(.L_40 - .L_39)
.L_39:
        /*004c*/ 	.word	0x00000000
        /*0050*/ 	.short	0x0001
        /*0052*/ 	.short	0x0004
        /*0054*/ 	.byte	0x00, 0xf0, 0x11, 0x00


	//----- nvinfo : EIATTR_KPARAM_INFO
	.align		4
.L_40:
        /*0058*/ 	.byte	0x04, 0x17
        /*005a*/ 	.short	(.L_42 - .L_41)
.L_41:
        /*005c*/ 	.word	0x00000000
        /*0060*/ 	.short	0x0000
        /*0062*/ 	.short	0x0000
        /*0064*/ 	.byte	0x00, 0xf0, 0x11, 0x00


	//----- nvinfo : EIATTR_SPARSE_MMA_MASK
	.align		4
.L_42:
        /*0068*/ 	.byte	0x03, 0x50
        /*006a*/ 	.short	0x0000


	//----- nvinfo : EIATTR_MAXREG_COUNT
	.align		4
        /*006c*/ 	.byte	0x03, 0x1b
        /*006e*/ 	.short	0x00ff


	//----- nvinfo : EIATTR_MERCURY_ISA_VERSION
	.align		4
        /*0070*/ 	.byte	0x03, 0x5f
        /*0072*/ 	.short	0x0101


	//----- nvinfo : EIATTR_VRC_CTA_INIT_COUNT
	.align		4
        /*0074*/ 	.byte	0x02, 0x4a
	.zero		1
	.zero		1


	//----- nvinfo : EIATTR_EXIT_INSTR_OFFSETS
	.align		4
        /*0078*/ 	.byte	0x04, 0x1c
        /*007a*/ 	.short	(.L_44 - .L_43)


	//   ....[0]....
.L_43:
        /*007c*/ 	.word	0x00000080


	//   ....[1]....
        /*0080*/ 	.word	0x000000b0


	//   ....[2]....
        /*0084*/ 	.word	0x00001040


	//----- nvinfo : EIATTR_CRS_STACK_SIZE
	.align		4
.L_44:
        /*0088*/ 	.byte	0x04, 0x1e
        /*008a*/ 	.short	(.L_46 - .L_45)
.L_45:
        /*008c*/ 	.word	0x00000000


	//----- nvinfo : EIATTR_CBANK_PARAM_SIZE
	.align		4
.L_46:
        /*0090*/ 	.byte	0x03, 0x19
        /*0092*/ 	.short	0x0028


	//----- nvinfo : EIATTR_PARAM_CBANK
	.align		4
        /*0094*/ 	.byte	0x04, 0x0a
        /*0096*/ 	.short	(.L_48 - .L_47)
	.align		4
.L_47:
        /*0098*/ 	.word	index@(.nv.constant0._Z27roi_pooling_grad_gpu_kerneliiiPKiPKfPf)
        /*009c*/ 	.short	0x0380
        /*009e*/ 	.short	0x0028


	//----- nvinfo : EIATTR_SW_WAR
	.align		4
.L_48:
        /*00a0*/ 	.byte	0x04, 0x36
        /*00a2*/ 	.short	(.L_50 - .L_49)
.L_49:
        /*00a4*/ 	.word	0x00000008
.L_50:


//--------------------- .nv.info._Z27roi_pooling_fill_gpu_kerneliiiiPKfPiS1_PfS1_ --------------------------
	.section	.nv.info._Z27roi_pooling_fill_gpu_kerneliiiiPKfPiS1_PfS1_,"",@"SHT_CUDA_INFO"
	.sectionflags	@""
	.align	4


	//----- nvinfo : EIATTR_CUDA_API_VERSION
	.align		4
        /*0000*/ 	.byte	0x04, 0x37
        /*0002*/ 	.short	(.L_52 - .L_51)
.L_51:
        /*0004*/ 	.word	0x00000082


	//----- nvinfo : EIATTR_KPARAM_INFO
	.align		4
.L_52:
        /*0008*/ 	.byte	0x04, 0x17
        /*000a*/ 	.short	(.L_54 - .L_53)
.L_53:
        /*000c*/ 	.word	0x00000000
        /*0010*/ 	.short	0x0008
        /*0012*/ 	.short	0x0030
        /*0014*/ 	.byte	0x00, 0xf5, 0x21, 0x00


	//----- nvinfo : EIATTR_KPARAM_INFO
	.align		4
.L_54:
        /*0018*/ 	.byte	0x04, 0x17
        /*001a*/ 	.short	(.L_56 - .L_55)
.L_55:
        /*001c*/ 	.word	0x00000000
        /*0020*/ 	.short	0x0007
        /*0022*/ 	.short	0x0028
        /*0024*/ 	.byte	0x00, 0xf5, 0x21, 0x00


	//----- nvinfo : EIATTR_KPARAM_INFO
	.align		4
.L_56:
        /*0028*/ 	.byte	0x04, 0x17
        /*002a*/ 	.short	(.L_58 - .L_57)
.L_57:
        /*002c*/ 	.word	0x00000000
        /*0030*/ 	.short	0x0006
        /*0032*/ 	.short	0x0020
        /*0034*/ 	.byte	0x00, 0xf5, 0x21, 0x00


	//----- nvinfo : EIATTR_KPARAM_INFO
	.align		4
.L_58:
        /*0038*/ 	.byte	0x04, 0x17
        /*003a*/ 	.short	(.L_60 - .L_59)
.L_59:
        /*003c*/ 	.word	0x00000000
        /*0040*/ 	.short	0x0005
        /*0042*/ 	.short	0x0018
        /*0044*/ 	.byte	0x00, 0xf5, 0x21, 0x00


	//----- nvinfo : EIATTR_KPARAM_INFO
	.align		4
.L_60:
        /*0048*/ 	.byte	0x04, 0x17
        /*004a*/ 	.short	(.L_62 - .L_61)
.L_61:
        /*004c*/ 	.word	0x00000000
        /*0050*/ 	.short	0x0004
        /*0052*/ 	.short	0x0010
        /*0054*/ 	.byte	0x00, 0xf5, 0x21, 0x00


	//----- nvinfo : EIATTR_KPARAM_INFO
	.align		4
.L_62:
        /*0058*/ 	.byte	0x04, 0x17
        /*005a*/ 	.short	(.L_64 - .L_63)
.L_63:
        /*005c*/ 	.word	0x00000000
        /*0060*/ 	.short	0x0003
        /*0062*/ 	.short	0x000c
        /*0064*/ 	.byte	0x00, 0xf0, 0x11, 0x00


	//----- nvinfo : EIATTR_KPARAM_INFO
	.align		4
.L_64:
        /*0068*/ 	.byte	0x04, 0x17
        /*006a*/ 	.short	(.L_66 - .L_65)
.L_65:
        /*006c*/ 	.word	0x00000000
        /*0070*/ 	.short	0x0002
        /*0072*/ 	.short	0x0008
        /*0074*/ 	.byte	0x00, 0xf0, 0x11, 0x00


	//----- nvinfo : EIATTR_KPARAM_INFO
	.align		4
.L_66:
        /*0078*/ 	.byte	0x04, 0x17
        /*007a*/ 	.short	(.L_68 - .L_67)
.L_67:
        /*007c*/ 	.word	0x00000000
        /*0080*/ 	.short	0x0001
        /*0082*/ 	.short	0x0004
        /*0084*/ 	.byte	0x00, 0xf0, 0x11, 0x00


	//----- nvinfo : EIATTR_KPARAM_INFO
	.align		4
.L_68:
        /*0088*/ 	.byte	0x04, 0x17
        /*008a*/ 	.short	(.L_70 - .L_69)
.L_69:
        /*008c*/ 	.word	0x00000000
        /*0090*/ 	.short	0x0000
        /*0092*/ 	.short	0x0000
        /*0094*/ 	.byte	0x00, 0xf0, 0x11, 0x00


	//----- nvinfo : EIATTR_SPARSE_MMA_MASK
	.align		4
.L_70:
        /*0098*/ 	.byte	0x03, 0x50
        /*009a*/ 	.short	0x0000


	//----- nvinfo : EIATTR_MAXREG_COUNT
	.align		4
        /*009c*/ 	.byte	0x03, 0x1b
        /*009e*/ 	.short	0x00ff


	//----- nvinfo : EIATTR_MERCURY_ISA_VERSION
	.align		4
        /*00a0*/ 	.byte	0x03, 0x5f
        /*00a2*/ 	.short	0x0101


	//----- nvinfo : EIATTR_VRC_CTA_INIT_COUNT
	.align		4
        /*00a4*/ 	.byte	0x02, 0x4a
	.zero		1
	.zero		1


	//----- nvinfo : EIATTR_EXIT_INSTR_OFFSETS
	.align		4
        /*00a8*/ 	.byte	0x04, 0x1c
        /*00aa*/ 	.short	(.L_72 - .L_71)


	//   ....[0]....
.L_71:
        /*00ac*/ 	.word	0x00000080


	//   ....[1]....
        /*00b0*/ 	.word	0x00000110


	//   ....[2]....
        /*00b4*/ 	.word	0x000007d0


	//----- nvinfo : EIATTR_CRS_STACK_SIZE
	.align		4
.L_72:
        /*00b8*/ 	.byte	0x04, 0x1e
        /*00ba*/ 	.short	(.L_74 - .L_73)
.L_73:
        /*00bc*/ 	.word	0x00000000


	//----- nvinfo : EIATTR_CBANK_PARAM_SIZE
	.align		4
.L_74:
        /*00c0*/ 	.byte	0x03, 0x19
        /*00c2*/ 	.short	0x0038


	//----- nvinfo : EIATTR_PARAM_CBANK
	.align		4
        /*00c4*/ 	.byte	0x04, 0x0a
        /*00c6*/ 	.short	(.L_76 - .L_75)
	.align		4
.L_75:
        /*00c8*/ 	.word	index@(.nv.constant0._Z27roi_pooling_fill_gpu_kerneliiiiPKfPiS1_PfS1_)
        /*00cc*/ 	.short	0x0380
        /*00ce*/ 	.short	0x0038


	//----- nvinfo : EIATTR_SW_WAR
	.align		4
.L_76:
        /*00d0*/ 	.byte	0x04, 0x36
        /*00d2*/ 	.short	(.L_78 - .L_77)
.L_77:
        /*00d4*/ 	.word	0x00000008
.L_78:


//--------------------- .nv.info._Z31roi_pooling_register_gpu_kerneliiiiiPKfS0_PKiPiS3_S3_S3_ --------------------------
	.section	.nv.info._Z31roi_pooling_register_gpu_kerneliiiiiPKfS0_PKiPiS3_S3_S3_,"",@"SHT_CUDA_INFO"
	.sectionflags	@""
	.align	4


	//----- nvinfo : EIATTR_CUDA_API_VERSION
	.align		4
        /*0000*/ 	.byte	0x04, 0x37
        /*0002*/ 	.short	(.L_80 - .L_79)
.L_79:
        /*0004*/ 	.word	0x00000082


	//----- nvinfo : EIATTR_KPARAM_INFO
	.align		4
.L_80:
        /*0008*/ 	.byte	0x04, 0x17
        /*000a*/ 	.short	(.L_82 - .L_81)
.L_81:
        /*000c*/ 	.word	0x00000000
        /*0010*/ 	.short	0x000b
        /*0012*/ 	.short	0x0048
        /*0014*/ 	.byte	0x00, 0xf5, 0x21, 0x00


	//----- nvinfo : EIATTR_KPARAM_INFO
	.align		4
.L_82:
        /*0018*/ 	.byte	0x04, 0x17
        /*001a*/ 	.short	(.L_84 - .L_83)
.L_83:
        /*001c*/ 	.word	0x00000000
        /*0020*/ 	.short	0x000a
        /*0022*/ 	.short	0x0040
        /*0024*/ 	.byte	0x00, 0xf5, 0x21, 0x00


	//----- nvinfo : EIATTR_KPARAM_INFO
	.align		4
.L_84:
        /*0028*/ 	.byte	0x04, 0x17
        /*002a*/ 	.short	(.L_86 - .L_85)
.L_85:
        /*002c*/ 	.word	0x00000000
        /*0030*/ 	.short	0x0009
        /*0032*/ 	.short	0x0038
        /*0034*/ 	.byte	0x00, 0xf5, 0x21, 0x00


	//----- nvinfo : EIATTR_KPARAM_INFO
	.align		4
.L_86:
        /*0038*/ 	.byte	0x04, 0x17
        /*003a*/ 	.short	(.L_88 - .L_87)
.L_87:
        /*003c*/ 	.word	0x00000000
        /*0040*/ 	.short	0x0008
        /*0042*/ 	.short	0x0030
        /*0044*/ 	.byte	0x00, 0xf5, 0x21, 0x00


	//----- nvinfo : EIATTR_KPARAM_INFO
	.align		4
.L_88:
        /*0048*/ 	.byte	0x04, 0x17
        /*004a*/ 	.short	(.L_90 - .L_89)
.L_89:
        /*004c*/ 	.word	0x00000000
        /*0050*/ 	.short	0x0007
        /*0052*/ 	.short	0x0028
        /*0054*/ 	.byte	0x00, 0xf5, 0x21, 0x00


	//----- nvinfo : EIATTR_KPARAM_INFO
	.align		4
.L_90:
        /*0058*/ 	.byte	0x04, 0x17
        /*005a*/ 	.short	(.L_92 - .L_91)
.L_91:
        /*005c*/ 	.word	0x00000000
        /*0060*/ 	.short	0x0006
        /*0062*/ 	.short	0x0020
        /*0064*/ 	.byte	0x00, 0xf5, 0x21, 0x00


	//----- nvinfo : EIATTR_KPARAM_INFO
	.align		4
.L_92:
        /*0068*/ 	.byte	0x04, 0x17
        /*006a*/ 	.short	(.L_94 - .L_93)
.L_93:
        /*006c*/ 	.word	0x00000000
        /*0070*/ 	.short	0x0005
        /*0072*/ 	.short	0x0018
        /*0074*/ 	.byte	0x00, 0xf5, 0x21, 0x00


	//----- nvinfo : EIATTR_KPARAM_INFO
	.align		4
.L_94:
        /*0078*/ 	.byte	0x04, 0x17
        /*007a*/ 	.short	(.L_96 - .L_95)
.L_95:
        /*007c*/ 	.word	0x00000000
        /*0080*/ 	.short	0x0004
        /*0082*/ 	.short	0x0010
        /*0084*/ 	.byte	0x00, 0xf0, 0x11, 0x00


	//----- nvinfo : EIATTR_KPARAM_INFO
	.align		4
.L_96:
        /*0088*/ 	.byte	0x04, 0x17
        /*008a*/ 	.short	(.L_98 - .L_97)
.L_97:
        /*008c*/ 	.word	0x00000000
        /*0090*/ 	.short	0x0003
        /*0092*/ 	.short	0x000c
        /*0094*/ 	.byte	0x00, 0xf0, 0x11, 0x00


	//----- nvinfo : EIATTR_KPARAM_INFO
	.align		4
.L_98:
        /*0098*/ 	.byte	0x04, 0x17
        /*009a*/ 	.short	(.L_100 - .L_99)
.L_99:
        /*009c*/ 	.word	0x00000000
        /*00a0*/ 	.short	0x0002
        /*00a2*/ 	.short	0x0008
        /*00a4*/ 	.byte	0x00, 0xf0, 0x11, 0x00


	//----- nvinfo : EIATTR_KPARAM_INFO
	.align		4
.L_100:
        /*00a8*/ 	.byte	0x04, 0x17
        /*00aa*/ 	.short	(.L_102 - .L_101)
.L_101:
        /*00ac*/ 	.word	0x00000000
        /*00b0*/ 	.short	0x0001
        /*00b2*/ 	.short	0x0004
        /*00b4*/ 	.byte	0x00, 0xf0, 0x11, 0x00


	//----- nvinfo : EIATTR_KPARAM_INFO
	.align		4
.L_102:
        /*00b8*/ 	.byte	0x04, 0x17
        /*00ba*/ 	.short	(.L_104 - .L_103)
.L_103:
        /*00bc*/ 	.word	0x00000000
        /*00c0*/ 	.short	0x0000
        /*00c2*/ 	.short	0x0000
        /*00c4*/ 	.byte	0x00, 0xf0, 0x11, 0x00


	//----- nvinfo : EIATTR_SPARSE_MMA_MASK
	.align		4
.L_104:
        /*00c8*/ 	.byte	0x03, 0x50
        /*00ca*/ 	.short	0x0000


	//----- nvinfo : EIATTR_MAXREG_COUNT
	.align		4
        /*00cc*/ 	.byte	0x03, 0x1b
        /*00ce*/ 	.short	0x00ff


	//----- nvinfo : EIATTR_MERCURY_ISA_VERSION
	.align		4
        /*00d0*/ 	.byte	0x03, 0x5f
        /*00d2*/ 	.short	0x0101


	//----- nvinfo : EIATTR_VRC_CTA_INIT_COUNT
	.align		4
        /*00d4*/ 	.byte	0x02, 0x4a
	.zero		1
	.zero		1


	//----- nvinfo : EIATTR_EXIT_INSTR_OFFSETS
	.align		4
        /*00d8*/ 	.byte	0x04, 0x1c
        /*00da*/ 	.short	(.L_106 - .L_105)


	//   ....[0]....
.L_105:
        /*00dc*/ 	.word	0x000000a0


	//   ....[1]....
        /*00e0*/ 	.word	0x00000400


	//   ....[2]....
        /*00e4*/ 	.word	0x00001ab0


	//   ....[3]....
        /*00e8*/ 	.word	0x00001af0


	//   ....[4]....
        /*00ec*/ 	.word	0x00001b20


	//   ....[5]....
        /*00f0*/ 	.word	0x000027c0


	//   ....[6]....
        /*00f4*/ 	.word	0x00002830


	//----- nvinfo : EIATTR_CRS_STACK_SIZE
	.align		4
.L_106:
        /*00f8*/ 	.byte	0x04, 0x1e
        /*00fa*/ 	.short	(.L_108 - .L_107)
.L_107:
        /*00fc*/ 	.word	0x00000000


	//----- nvinfo : EIATTR_CBANK_PARAM_SIZE
	.align		4
.L_108:
        /*0100*/ 	.byte	0x03, 0x19
        /*0102*/ 	.short	0x0050


	//----- nvinfo : EIATTR_PARAM_CBANK
	.align		4
        /*0104*/ 	.byte	0x04, 0x0a
        /*0106*/ 	.short	(.L_110 - .L_109)
	.align		4
.L_109:
        /*0108*/ 	.word	index@(.nv.constant0._Z31roi_pooling_register_gpu_kerneliiiiiPKfS0_PKiPiS3_S3_S3_)
        /*010c*/ 	.short	0x0380
        /*010e*/ 	.short	0x0050


	//----- nvinfo : EIATTR_SW_WAR
	.align		4
.L_110:
        /*0110*/ 	.byte	0x04, 0x36
        /*0112*/ 	.short	(.L_112 - .L_111)
.L_111:
        /*0114*/ 	.word	0x00000008
.L_112:


//--------------------- .nv.info._Z22output_init_gpu_kerneliiifPfPi --------------------------
	.section	.nv.info._Z22output_init_gpu_kerneliiifPfPi,"",@"SHT_CUDA_INFO"
	.sectionflags	@""
	.align	4


	//----- nvinfo : EIATTR_CUDA_API_VERSION
	.align		4
        /*0000*/ 	.byte	0x04, 0x37
        /*0002*/ 	.short	(.L_114 - .L_113)
.L_113:
        /*0004*/ 	.word	0x00000082


	//----- nvinfo : EIATTR_KPARAM_INFO
	.align		4
.L_114:
        /*0008*/ 	.byte	0x04, 0x17
        /*000a*/ 	.short	(.L_116 - .L_115)
.L_115:
        /*000c*/ 	.word	0x00000000
        /*0010*/ 	.short	0x0005
        /*0012*/ 	.short	0x0018
        /*0014*/ 	.byte	0x00, 0xf5, 0x21, 0x00


	//----- nvinfo : EIATTR_KPARAM_INFO
	.align		4
.L_116:
        /*0018*/ 	.byte	0x04, 0x17
        /*001a*/ 	.short	(.L_118 - .L_117)
.L_117:
        /*001c*/ 	.word	0x00000000
        /*0020*/ 	.short	0x0004
        /*0022*/ 	.short	0x0010
        /*0024*/ 	.byte	0x00, 0xf5, 0x21, 0x00


	//----- nvinfo : EIATTR_KPARAM_INFO
	.align		4
.L_118:
        /*0028*/ 	.byte	0x04, 0x17
        /*002a*/ 	.short	(.L_120 - .L_119)
.L_119:
        /*002c*/ 	.word	0x00000000
        /*0030*/ 	.short	0x0003
        /*0032*/ 	.short	0x000c
        /*0034*/ 	.byte	0x00, 0xf0, 0x11, 0x00


	//----- nvinfo : EIATTR_KPARAM_INFO
	.align		4
.L_120:
        /*0038*/ 	.byte	0x04, 0x17
        /*003a*/ 	.short	(.L_122 - .L_121)
.L_121:
        /*003c*/ 	.word	0x00000000
        /*0040*/ 	.short	0x0002
        /*0042*/ 	.short	0x0008
        /*0044*/ 	.byte	0x00, 0xf0, 0x11, 0x00


	//----- nvinfo : EIATTR_KPARAM_INFO
	.align		4
.L_122:
        /*0048*/ 	.byte	0x04, 0x17
        /*004a*/ 	.short	(.L_124 - .L_123)
.L_123:
        /*004c*/ 	.word	0x00000000
        /*0050*/ 	.short	0x0001
        /*0052*/ 	.short	0x0004
        /*0054*/ 	.byte	0x00, 0xf0, 0x11, 0x00


	//----- nvinfo : EIATTR_KPARAM_INFO
	.align		4
.L_124:
        /*0058*/ 	.byte	0x04, 0x17
        /*005a*/ 	.short	(.L_126 - .L_125)
.L_125:
        /*005c*/ 	.word	0x00000000
        /*0060*/ 	.short	0x0000
        /*0062*/ 	.short	0x0000
        /*0064*/ 	.byte	0x00, 0xf0, 0x11, 0x00


	//----- nvinfo : EIATTR_SPARSE_MMA_MASK
	.align		4
.L_126:
        /*0068*/ 	.byte	0x03, 0x50
        /*006a*/ 	.short	0x0000


	//----- nvinfo : EIATTR_MAXREG_COUNT
	.align		4
        /*006c*/ 	.byte	0x03, 0x1b
        /*006e*/ 	.short	0x00ff


	//----- nvinfo : EIATTR_MERCURY_ISA_VERSION
	.align		4
        /*0070*/ 	.byte	0x03, 0x5f
        /*0072*/ 	.short	0x0101


	//----- nvinfo : EIATTR_VRC_CTA_INIT_COUNT
	.align		4
        /*0074*/ 	.byte	0x02, 0x4a
	.zero		1
	.zero		1


	//----- nvinfo : EIATTR_EXIT_INSTR_OFFSETS
	.align		4
        /*0078*/ 	.byte	0x04, 0x1c
        /*007a*/ 	.short	(.L_128 - .L_127)


	//   ....[0]....
.L_127:
        /*007c*/ 	.word	0x00000080


	//   ....[1]....
        /*0080*/ 	.word	0x000000b0


	//   ....[2]....
        /*0084*/ 	.word	0x00000370


	//   ....[3]....
        /*0088*/ 	.word	0x000004c0


	//   ....[4]....
        /*008c*/ 	.word	0x000005d0


	//   ....[5]....
        /*0090*/ 	.word	0x00000670


	//----- nvinfo : EIATTR_CBANK_PARAM_SIZE
	.align		4
.L_128:
        /*0094*/ 	.byte	0x03, 0x19
        /*0096*/ 	.short	0x0020


	//----- nvinfo : EIATTR_PARAM_CBANK
	.align		4
        /*0098*/ 	.byte	0x04, 0x0a
        /*009a*/ 	.short	(.L_130 - .L_129)
	.align		4
.L_129:
        /*009c*/ 	.word	index@(.nv.constant0._Z22output_init_gpu_kerneliiifPfPi)
        /*00a0*/ 	.short	0x0380
        /*00a2*/ 	.short	0x0020


	//----- nvinfo : EIATTR_SW_WAR
	.align		4
.L_130:
        /*00a4*/ 	.byte	0x04, 0x36
        /*00a6*/ 	.short	(.L_132 - .L_131)
.L_131:
        /*00a8*/ 	.word	0x00000008
.L_132:


//--------------------- .nv.callgraph             --------------------------
	.section	.nv.callgraph,"",@"SHT_CUDA_CALLGRAPH"
	.align	4
	.sectionentsize	8
	.align		4
        /*0000*/ 	.word	0x00000000
	.align		4
        /*0004*/ 	.word	0xffffffff
	.align		4
        /*0008*/ 	.word	0x00000000
	.align		4
        /*000c*/ 	.word	0xfffffffe
	.align		4
        /*0010*/ 	.word	0x00000000
	.align		4
        /*0014*/ 	.word	0xfffffffd
	.align		4
        /*0018*/ 	.word	0x00000000
	.align		4
        /*001c*/ 	.word	0xfffffffc


//--------------------- .nv.constant4             --------------------------
	.section	.nv.constant4,"a",@progbits
	.align	8
	.align		8
.nv.constant4:
        /*0000*/ 	.dword	__cudart_i2opi_f


//--------------------- .text._Z27roi_pooling_grad_gpu_kerneliiiPKiPKfPf --------------------------
	.section	.text._Z27roi_pooling_grad_gpu_kerneliiiPKiPKfPf,"ax",@progbits
	.align	128
        .global         _Z27roi_pooling_grad_gpu_kerneliiiPKiPKfPf
        .type           _Z27roi_pooling_grad_gpu_kerneliiiPKiPKfPf,@function
        .size           _Z27roi_pooling_grad_gpu_kerneliiiPKiPKfPf,(.L_x_108 - _Z27roi_pooling_grad_gpu_kerneliiiPKiPKfPf)
        .other          _Z27roi_pooling_grad_gpu_kerneliiiPKiPKfPf,@"STO_CUDA_ENTRY STV_DEFAULT"
_Z27roi_pooling_grad_gpu_kerneliiiPKiPKfPf:
.text._Z27roi_pooling_grad_gpu_kerneliiiPKiPKfPf:
[----:B------:R-:W-:Y:S01]  /*0000*/  LDC R1, c[0x0][0x37c] ;  /* 0x0000df00ff017b82 */ /* 0x000fe20000000800 */
[----:B------:R-:W0:Y:S07]  /*0010*/  S2R R3, SR_TID.X ;  /* 0x0000000000037919 */ /* 0x000e2e0000002100 */
[----:B------:R-:W0:Y:S08]  /*0020*/  S2UR UR4, SR_CTAID.X ;  /* 0x00000000000479c3 */ /* 0x000e300000002500 */
[----:B------:R-:W0:Y:S08]  /*0030*/  LDC R0, c[0x0][0x360] ;  /* 0x0000d800ff007b82 */ /* 0x000e300000000800 */
[----:B------:R-:W1:Y:S01]  /*0040*/  LDC.64 R4, c[0x0][0x380] ;  /* 0x0000e000ff047b82 */ /* 0x000e620000000a00 */
[----:B0-----:R-:W-:Y:S01]  /*0050*/  IMAD R3, R0, UR4, R3 ;  /* 0x0000000400037c24 */ /* 0x001fe2000f8e0203 */
[----:B-1----:R-:W-:-:S04]  /*0060*/  ISETP.GE.AND P0, PT, R5, 0x1, PT ;  /* 0x000000010500780c */ /* 0x002fc80003f06270 */
[----:B------:R-:W-:-:S13]  /*0070*/  ISETP.GE.OR P0, PT, R3, R4, !P0 ;  /* 0x000000040300720c */ /* 0x000fda0004706670 */
[----:B------:R-:W-:Y:S05]  /*0080*/  @P0 EXIT ;  /* 0x000000000000094d */ /* 0x000fea0003800000 */
[----:B------:R-:W0:Y:S02]  /*0090*/  LDC R4, c[0x0][0x388] ;  /* 0x0000e200ff047b82 */ /* 0x000e240000000800 */
[----:B0-----:R-:W-:-:S13]  /*00a0*/  ISETP.GE.AND P0, PT, R4, 0x1, PT ;  /* 0x000000010400780c */ /* 0x001fda0003f06270 */
[----:B------:R-:W-:Y:S05]  /*00b0*/  @!P0 EXIT ;  /* 0x000000000000894d */ /* 0x000fea0003800000 */
[----:B------:R-:W0:Y:S01]  /*00c0*/  LDCU.64 UR4, c[0x0][0x3a0] ;  /* 0x00007400ff0477ac */ /* 0x000e220008000a00 */
[C---:B------:R-:W-:Y:S01]  /*00d0*/  VIADD R0, R4.reuse, 0xffffffff ;  /* 0xffffffff04007836 */ /* 0x040fe20000000000 */
[----:B------:R-:W-:Y:S01]  /*00e0*/  LOP3.LUT R2, R4, 0x7, RZ, 0xc0, !PT ;  /* 0x0000000704027812 */ /* 0x000fe200078ec0ff */
[----:B------:R-:W1:Y:S03]  /*00f0*/  LDCU.64 UR10, c[0x0][0x358] ;  /* 0x00006b00ff0a77ac */ /* 0x000e660008000a00 */
[----:B------:R-:W-:Y:S02]  /*0100*/  ISETP.GE.U32.AND P0, PT, R0, 0x7, PT ;  /* 0x000000070000780c */ /* 0x000fe40003f06070 */
[C---:B------:R-:W-:Y:S02]  /*0110*/  LOP3.LUT R0, R4.reuse, 0x7ffffff8, RZ, 0xc0, !PT ;  /* 0x7ffffff804007812 */ /* 0x040fe400078ec0ff */
[----:B------:R-:W-:-:S03]  /*0120*/  LOP3.LUT R4, R4, 0x3, RZ, 0xc0, !PT ;  /* 0x0000000304047812 */ /* 0x000fc600078ec0ff */
[----:B------:R-:W-:Y:S01]  /*0130*/  IMAD.MOV R5, RZ, RZ, -R0 ;  /* 0x000000ffff057224 */ /* 0x000fe200078e0a00 */
[----:B0-----:R-:W-:-:S03]  /*0140*/  UIADD3 UR7, UP0, UPT, UR4, 0x1c, URZ ;  /* 0x0000001c04077890 */ /* 0x001fc6000ff1e0ff */
[----:B------:R-:W-:Y:S01]  /*0150*/  UMOV UR4, URZ ;  /* 0x000000ff00047c82 */ /* 0x000fe20008000000 */
[----:B-1----:R-:W-:-:S12]  /*0160*/  UIADD3.X UR8, UPT, UPT, URZ, UR5, URZ, UP0, !UPT ;  /* 0x00000005ff087290 */ /* 0x002fd800087fe4ff */
.L_x_34:
[----:B0-2---:R-:W0:Y:S01]  /*0170*/  LDC R8, c[0x0][0x384] ;  /* 0x0000e100ff087b82 */ /* 0x005e220000000800 */
[----:B-1----:R-:W1:Y:S01]  /*0180*/  LDCU UR5, c[0x0][0x388] ;  /* 0x00007100ff0577ac */ /* 0x002e620008000800 */
[----:B------:R-:W-:Y:S02]  /*0190*/  IMAD.MOV.U32 R7, RZ, RZ, RZ ;  /* 0x000000ffff077224 */ /* 0x000fe400078e00ff */
[----:B0-----:R-:W-:Y:S01]  /*01a0*/  IMAD R6, R3, R8, UR4 ;  /* 0x0000000403067e24 */ /* 0x001fe2000f8e0208 */
[----:B------:R-:W-:-:S03]  /*01b0*/  UIADD3 UR4, UPT, UPT, UR4, 0x1, URZ ;  /* 0x0000000104047890 */ /* 0x000fc6000fffe0ff */
[----:B-1----:R-:W-:-:S03]  /*01c0*/  IMAD R6, R6, UR5, RZ ;  /* 0x0000000506067c24 */ /* 0x002fc6000f8e02ff */
[----:B------:R-:W-:Y:S01]  /*01d0*/  ISETP.NE.AND P1, PT, R8, UR4, PT ;  /* 0x0000000408007c0c */ /* 0x000fe2000bf25270 */
[----:B---3--:R-:W-:-:S12]  /*01e0*/  @!P0 BRA `(.L_x_0) ;  /* 0x0000000400bc8947 */ /* 0x008fd80003800000 */
[----:B------:R-:W0:Y:S01]  /*01f0*/  LDC R7, c[0x0][0x388] ;  /* 0x0000e200ff077b82 */ /* 0x000e220000000800 */
[----:B------:R-:W-:Y:S01]  /*0200*/  IMAD.MOV.U32 R8, RZ, RZ, R6 ;  /* 0x000000ffff087224 */ /* 0x000fe200078e0006 */
[----:B------:R-:W1:Y:S01]  /*0210*/  LDCU UR9, c[0x0][0x388] ;  /* 0x00007100ff0977ac */ /* 0x000e620008000800 */
[----:B------:R-:W-:Y:S01]  /*0220*/  IMAD.MOV.U32 R9, RZ, RZ, R5 ;  /* 0x000000ffff097224 */ /* 0x000fe200078e0005 */
[----:B------:R-:W-:Y:S01]  /*0230*/  UMOV UR5, URZ ;  /* 0x000000ff00057c82 */ /* 0x000fe20008000000 */
[----:B------:R-:W-:-:S03]  /*0240*/  UMOV UR6, URZ ;  /* 0x000000ff00067c82 */ /* 0x000fc60008000000 */
[----:B------:R-:W2:Y:S08]  /*0250*/  LDC.64 R10, c[0x0][0x3a0] ;  /* 0x0000e800ff0a7b82 */ /* 0x000eb00000000a00 */
[----:B------:R-:W3:Y:S08]  /*0260*/  LDC.64 R12, c[0x0][0x390] ;  /* 0x0000e400ff0c7b82 */ /* 0x000ef00000000a00 */
[----:B-1----:R-:W4:Y:S02]  /*0270*/  LDC.64 R14, c[0x0][0x398] ;  /* 0x0000e600ff0e7b82 */ /* 0x002f240000000a00 */
.L_x_17:
[----:B---3--:R-:W-:-:S05]  /*0280*/  IMAD.WIDE R16, R8, 0x4, R12 ;  /* 0x0000000408107825 */ /* 0x008fca00078e020c */
[----:B-1----:R-:W3:Y:S01]  /*0290*/  LDG.E R20, desc[UR10][R16.64] ;  /* 0x0000000a10147981 */ /* 0x002ee2000c1e1900 */
[----:B------:R-:W-:Y:S01]  /*02a0*/  BSSY.RECONVERGENT B0, `(.L_x_1) ;  /* 0x0000008000007945 */ /* 0x000fe20003800200 */
[----:B----4-:R-:W-:Y:S01]  /*02b0*/  IMAD.WIDE R18, R8, 0x4, R14 ;  /* 0x0000000408127825 */ /* 0x010fe200078e020e */
[----:B---3--:R-:W-:-:S13]  /*02c0*/  ISETP.NE.AND P2, PT, R20, -0x1, PT ;  /* 0xffffffff1400780c */ /* 0x008fda0003f45270 */
[----:B------:R-:W-:Y:S05]  /*02d0*/  @!P2 BRA `(.L_x_2) ;  /* 0x000000000010a947 */ /* 0x000fea0003800000 */
[----:B------:R-:W3:Y:S01]  /*02e0*/  LDG.E R23, desc[UR10][R18.64] ;  /* 0x0000000a12177981 */ /* 0x000ee2000c1e1900 */
[----:B0-----:R-:W-:-:S04]  /*02f0*/  IMAD R21, R20, R7, UR5 ;  /* 0x0000000514157e24 */ /* 0x001fc8000f8e0207 */
[----:B--2---:R-:W-:-:S05]  /*0300*/  IMAD.WIDE R20, R21, 0x4, R10 ;  /* 0x0000000415147825 */ /* 0x004fca00078e020a */
[----:B---3--:R1:W-:Y:S02]  /*0310*/  REDG.E.ADD.F32.FTZ.RN.STRONG.GPU desc[UR10][R20.64], R23 ;  /* 0x00000017140079a6 */ /* 0x0083e4000c12f30a */
.L_x_2:
[----:B------:R-:W-:Y:S05]  /*0320*/  BSYNC.RECONVERGENT B0 ;  /* 0x0000000000007941 */ /* 0x000fea0003800200 */
.L_x_1:
[----:B-1----:R-:W3:Y:S01]  /*0330*/  LDG.E R20, desc[UR10][R16.64+0x4] ;  /* 0x0000040a10147981 */ /* 0x002ee2000c1e1900 */
[----:B------:R-:W-:Y:S01]  /*0340*/  BSSY.RECONVERGENT B0, `(.L_x_3) ;  /* 0x000000a000007945 */ /* 0x000fe20003800200 */
[----:B---3--:R-:W-:-:S13]  /*0350*/  ISETP.NE.AND P2, PT, R20, -0x1, PT ;  /* 0xffffffff1400780c */ /* 0x008fda0003f45270 */
[----:B------:R-:W-:Y:S05]  /*0360*/  @!P2 BRA `(.L_x_4) ;  /* 0x00000000001ca947 */ /* 0x000fea0003800000 */
[----:B------:R-:W3:Y:S01]  /*0370*/  LDG.E R23, desc[UR10][R18.64+0x4] ;  /* 0x0000040a12177981 */ /* 0x000ee2000c1e1900 */
[----:B------:R-:W-:-:S05]  /*0380*/  IMAD R20, R20, UR9, RZ ;  /* 0x0000000914147c24 */ /* 0x000fca000f8e02ff */
[----:B------:R-:W-:-:S04]  /*0390*/  IADD3 R21, P2, PT, R20, UR5, RZ ;  /* 0x0000000514157c10 */ /* 0x000fc8000ff5e0ff */
[----:B------:R-:W-:Y:S02]  /*03a0*/  LEA.HI.X.SX32 R22, R20, UR6, 0x1, P2 ;  /* 0x0000000614167c11 */ /* 0x000fe400090f0eff */
[----:B------:R-:W-:-:S04]  /*03b0*/  LEA R20, P2, R21, UR7, 0x2 ;  /* 0x0000000715147c11 */ /* 0x000fc8000f8410ff */
[----:B------:R-:W-:-:S05]  /*03c0*/  LEA.HI.X R21, R21, UR8, R22, 0x2, P2 ;  /* 0x0000000815157c11 */ /* 0x000fca00090f1416 */
[----:B---3--:R1:W-:Y:S04]  /*03d0*/  REDG.E.ADD.F32.FTZ.RN.STRONG.GPU desc[UR10][R20.64+-0x18], R23 ;  /* 0xffffe817140079a6 */ /* 0x0083e8000c12f30a */
.L_x_4:
[----:B------:R-:W-:Y:S05]  /*03e0*/  BSYNC.RECONVERGENT B0 ;  /* 0x0000000000007941 */ /* 0x000fea0003800200 */
.L_x_3:
        /* <DEDUP_REMOVED lines=11> */
.L_x_6:
[----:B------:R-:W-:Y:S05]  /*04a0*/  BSYNC.RECONVERGENT B0 ;  /* 0x0000000000007941 */ /* 0x000fea0003800200 */
.L_x_5:
        /* <DEDUP_REMOVED lines=11> */
.L_x_8:
[----:B------:R-:W-:Y:S05]  /*0560*/  BSYNC.RECONVERGENT B0 ;  /* 0x0000000000007941 */ /* 0x000fea0003800200 */
.L_x_7:
        /* <DEDUP_REMOVED lines=11> */
.L_x_10:
[----:B------:R-:W-:Y:S05]  /*0620*/  BSYNC.RECONVERGENT B0 ;  /* 0x0000000000007941 */ /* 0x000fea0003800200 */
.L_x_9:
        /* <DEDUP_REMOVED lines=11> */
.L_x_12:
[----:B------:R-:W-:Y:S05]  /*06e0*/  BSYNC.RECONVERGENT B0 ;  /* 0x0000000000007941 */ /* 0x000fea0003800200 */
.L_x_11:
        /* <DEDUP_REMOVED lines=11> */
.L_x_14:
[----:B------:R-:W-:Y:S05]  /*07a0*/  BSYNC.RECONVERGENT B0 ;  /* 0x0000000000007941 */ /* 0x000fea0003800200 */
.L_x_13:
[----:B------:R-:W3:Y:S01]  /*07b0*/  LDG.E R16, desc[UR10][R16.64+0x1c] ;  /* 0x00001c0a10107981 */ /* 0x000ee2000c1e1900 */
[----:B------:R-:W-:Y:S01]  /*07c0*/  VIADD R9, R9, 0x8 ;  /* 0x0000000809097836 */ /* 0x000fe20000000000 */
[----:B------:R-:W-:Y:S04]  /*07d0*/  BSSY.RECONVERGENT B0, `(.L_x_15) ;  /* 0x000000b000007945 */ /* 0x000fe80003800200 */
[----:B------:R-:W-:Y:S02]  /*07e0*/  ISETP.NE.AND P2, PT, R9, RZ, PT ;  /* 0x000000ff0900720c */ /* 0x000fe40003f45270 */
[----:B---3--:R-:W-:-:S13]  /*07f0*/  ISETP.NE.AND P3, PT, R16, -0x1, PT ;  /* 0xffffffff1000780c */ /* 0x008fda0003f65270 */
[----:B------:R-:W-:Y:S05]  /*0800*/  @!P3 BRA `(.L_x_16) ;  /* 0x00000000001cb947 */ /* 0x000fea0003800000 */
[----:B------:R-:W3:Y:S01]  /*0810*/  LDG.E R19, desc[UR10][R18.64+0x1c] ;  /* 0x00001c0a12137981 */ /* 0x000ee2000c1e1900 */
[----:B------:R-:W-:-:S05]  /*0820*/  IMAD R16, R16, UR9, RZ ;  /* 0x0000000910107c24 */ /* 0x000fca000f8e02ff */
[----:B------:R-:W-:-:S04]  /*0830*/  IADD3 R17, P3, PT, R16, UR5, RZ ;  /* 0x0000000510117c10 */ /* 0x000fc8000ff7e0ff */
[----:B-1----:R-:W-:Y:S02]  /*0840*/  LEA.HI.X.SX32 R20, R16, UR6, 0x1, P3 ;  /* 0x0000000610147c11 */ /* 0x002fe400098f0eff */
[----:B------:R-:W-:-:S04]  /*0850*/  LEA R16, P3, R17, UR7, 0x2 ;  /* 0x0000000711107c11 */ /* 0x000fc8000f8610ff */
[----:B------:R-:W-:-:S05]  /*0860*/  LEA.HI.X R17, R17, UR8, R20, 0x2, P3 ;  /* 0x0000000811117c11 */ /* 0x000fca00098f1414 */
[----:B---3--:R3:W-:Y:S04]  /*0870*/  REDG.E.ADD.F32.FTZ.RN.STRONG.GPU desc[UR10][R16.64], R19 ;  /* 0x00000013100079a6 */ /* 0x0087e8000c12f30a */
.L_x_16:
[----:B------:R-:W-:Y:S05]  /*0880*/  BSYNC.RECONVERGENT B0 ;  /* 0x0000000000007941 */ /* 0x000fea0003800200 */
.L_x_15:
[----:B------:R-:W-:Y:S01]  /*0890*/  UIADD3 UR5, UP0, UPT, UR5, 0x8, URZ ;  /* 0x0000000805057890 */ /* 0x000fe2000ff1e0ff */
[----:B------:R-:W-:-:S03]  /*08a0*/  VIADD R8, R8, 0x8 ;  /* 0x0000000808087836 */ /* 0x000fc60000000000 */
[----:B------:R-:W-:Y:S01]  /*08b0*/  UIADD3.X UR6, UPT, UPT, URZ, UR6, URZ, UP0, !UPT ;  /* 0x00000006ff067290 */ /* 0x000fe200087fe4ff */
[----:B------:R-:W-:Y:S11]  /*08c0*/  @P2 BRA `(.L_x_17) ;  /* 0xfffffff8006c2947 */ /* 0x000ff6000383ffff */
[----:B0-----:R-:W-:-:S07]  /*08d0*/  IMAD.MOV.U32 R7, RZ, RZ, R0 ;  /* 0x000000ffff077224 */ /* 0x001fce00078e0000 */
.L_x_0:
[----:B------:R-:W-:-:S13]  /*08e0*/  ISETP.NE.AND P2, PT, R2, RZ, PT ;  /* 0x000000ff0200720c */ /* 0x000fda0003f45270 */
[----:B------:R-:W-:Y:S05]  /*08f0*/  @!P2 BRA `(.L_x_18) ;  /* 0x0000000400cca947 */ /* 0x000fea0003800000 */
[----:B------:R-:W-:-:S05]  /*0900*/  VIADD R8, R2, 0xffffffff ;  /* 0xffffffff02087836 */ /* 0x000fca0000000000 */
[----:B------:R-:W-:-:S13]  /*0910*/  ISETP.GE.U32.AND P2, PT, R8, 0x3, PT ;  /* 0x000000030800780c */ /* 0x000fda0003f46070 */
[----:B------:R-:W-:Y:S05]  /*0920*/  @!P2 BRA `(.L_x_19) ;  /* 0x0000000000eca947 */ /* 0x000fea0003800000 */
[----:B------:R-:W0:Y:S01]  /*0930*/  LDC.64 R8, c[0x0][0x390] ;  /* 0x0000e400ff087b82 */ /* 0x000e220000000a00 */
[----:B------:R-:W-:-:S07]  /*0940*/  IMAD.IADD R13, R6, 0x1, R7 ;  /* 0x00000001060d7824 */ /* 0x000fce00078e0207 */
[----:B--2---:R-:W2:Y:S01]  /*0950*/  LDC.64 R10, c[0x0][0x398] ;  /* 0x0000e600ff0a7b82 */ /* 0x004ea20000000a00 */
[----:B0-----:R-:W-:-:S05]  /*0960*/  IMAD.WIDE R8, R13, 0x4, R8 ;  /* 0x000000040d087825 */ /* 0x001fca00078e0208 */
[----:B------:R-:W4:Y:S01]  /*0970*/  LDG.E R14, desc[UR10][R8.64] ;  /* 0x0000000a080e7981 */ /* 0x000f22000c1e1900 */
[----:B------:R-:W-:Y:S01]  /*0980*/  BSSY.RECONVERGENT B0, `(.L_x_20) ;  /* 0x000000a000007945 */ /* 0x000fe20003800200 */
[----:B--2---:R-:W-:Y:S01]  /*0990*/  IMAD.WIDE R10, R13, 0x4, R10 ;  /* 0x000000040d0a7825 */ /* 0x004fe200078e020a */
[----:B----4-:R-:W-:-:S13]  /*09a0*/  ISETP.NE.AND P2, PT, R14, -0x1, PT ;  /* 0xffffffff0e00780c */ /* 0x010fda0003f45270 */
[----:B------:R-:W-:Y:S05]  /*09b0*/  @!P2 BRA `(.L_x_21) ;  /* 0x000000000018a947 */ /* 0x000fea0003800000 */
[----:B---3--:R-:W2:Y:S01]  /*09c0*/  LDG.E R17, desc[UR10][R10.64] ;  /* 0x0000000a0a117981 */ /* 0x008ea2000c1e1900 */
[----:B------:R-:W0:Y:S01]  /*09d0*/  LDC.64 R12, c[0x0][0x3a0] ;  /* 0x0000e800ff0c7b82 */ /* 0x000e220000000a00 */
[----:B------:R-:W3:Y:S02]  /*09e0*/  LDCU UR5, c[0x0][0x388] ;  /* 0x00007100ff0577ac */ /* 0x000ee40008000800 */
[----:B---3--:R-:W-:-:S04]  /*09f0*/  IMAD R15, R14, UR5, R7 ;  /* 0x000000050e0f7c24 */ /* 0x008fc8000f8e0207 */
[----:B0-----:R-:W-:-:S05]  /*0a00*/  IMAD.WIDE R12, R15, 0x4, R12 ;  /* 0x000000040f0c7825 */ /* 0x001fca00078e020c */
[----:B--2---:R0:W-:Y:S02]  /*0a10*/  REDG.E.ADD.F32.FTZ.RN.STRONG.GPU desc[UR10][R12.64], R17 ;  /* 0x000000110c0079a6 */ /* 0x0041e4000c12f30a */
.L_x_21:
[----:B------:R-:W-:Y:S05]  /*0a20*/  BSYNC.RECONVERGENT B0 ;  /* 0x0000000000007941 */ /* 0x000fea0003800200 */
.L_x_20:
[----:B0-----:R-:W2:Y:S01]  /*0a30*/  LDG.E R12, desc[UR10][R8.64+0x4] ;  /* 0x0000040a080c7981 */ /* 0x001ea2000c1e1900 */
[----:B------:R-:W-:Y:S01]  /*0a40*/  BSSY.RECONVERGENT B0, `(.L_x_22) ;  /* 0x000000c000007945 */ /* 0x000fe20003800200 */
[----:B--2---:R-:W-:-:S13]  /*0a50*/  ISETP.NE.AND P2, PT, R12, -0x1, PT ;  /* 0xffffffff0c00780c */ /* 0x004fda0003f45270 */
[----:B------:R-:W-:Y:S05]  /*0a60*/  @!P2 BRA `(.L_x_23) ;  /* 0x000000000024a947 */ /* 0x000fea0003800000 */
[----:B------:R-:W2:Y:S01]  /*0a70*/  LDG.E R15, desc[UR10][R10.64+0x4] ;  /* 0x0000040a0a0f7981 */ /* 0x000ea2000c1e1900 */
[----:B------:R-:W0:Y:S01]  /*0a80*/  LDCU UR5, c[0x0][0x388] ;  /* 0x00007100ff0577ac */ /* 0x000e220008000800 */
[----:B------:R-:W4:Y:S01]  /*0a90*/  LDCU.64 UR12, c[0x0][0x3a0] ;  /* 0x00007400ff0c77ac */ /* 0x000f220008000a00 */
[----:B0-----:R-:W-:-:S05]  /*0aa0*/  IMAD R12, R12, UR5, RZ ;  /* 0x000000050c0c7c24 */ /* 0x001fca000f8e02ff */
[----:B------:R-:W-:-:S04]  /*0ab0*/  IADD3 R13, P2, PT, R7, R12, RZ ;  /* 0x0000000c070d7210 */ /* 0x000fc80007f5e0ff */
[----:B------:R-:W-:Y:S02]  /*0ac0*/  LEA.HI.X.SX32 R14, R12, RZ, 0x1, P2 ;  /* 0x000000ff0c0e7211 */ /* 0x000fe400010f0eff */
[----:B----4-:R-:W-:-:S04]  /*0ad0*/  LEA R12, P2, R13, UR12, 0x2 ;  /* 0x0000000c0d0c7c11 */ /* 0x010fc8000f8410ff */
[----:B------:R-:W-:-:S05]  /*0ae0*/  LEA.HI.X R13, R13, UR13, R14, 0x2, P2 ;  /* 0x0000000d0d0d7c11 */ /* 0x000fca00090f140e */
[----:B--2---:R0:W-:Y:S04]  /*0af0*/  REDG.E.ADD.F32.FTZ.RN.STRONG.GPU desc[UR10][R12.64+0x4], R15 ;  /* 0x0000040f0c0079a6 */ /* 0x0041e8000c12f30a */
.L_x_23:
[----:B------:R-:W-:Y:S05]  /*0b00*/  BSYNC.RECONVERGENT B0 ;  /* 0x0000000000007941 */ /* 0x000fea0003800200 */
.L_x_22:
        /* <DEDUP_REMOVED lines=13> */
.L_x_25:
[----:B------:R-:W-:Y:S05]  /*0be0*/  BSYNC.RECONVERGENT B0 ;  /* 0x0000000000007941 */ /* 0x000fea0003800200 */
.L_x_24:
[----:B------:R-:W2:Y:S01]  /*0bf0*/  LDG.E R8, desc[UR10][R8.64+0xc] ;  /* 0x00000c0a08087981 */ /* 0x000ea2000c1e1900 */
[----:B------:R-:W-:Y:S01]  /*0c00*/  BSSY.RECONVERGENT B0, `(.L_x_26) ;  /* 0x000000c000007945 */ /* 0x000fe20003800200 */
[----:B--2---:R-:W-:-:S13]  /*0c10*/  ISETP.NE.AND P2, PT, R8, -0x1, PT ;  /* 0xffffffff0800780c */ /* 0x004fda0003f45270 */
[----:B------:R-:W-:Y:S05]  /*0c20*/  @!P2 BRA `(.L_x_27) ;  /* 0x000000000024a947 */ /* 0x000fea0003800000 */
[----:B------:R-:W2:Y:S01]  /*0c30*/  LDG.E R11, desc[UR10][R10.64+0xc] ;  /* 0x00000c0a0a0b7981 */ /* 0x000ea2000c1e1900 */
[----:B------:R-:W4:Y:S01]  /*0c40*/  LDCU UR5, c[0x0][0x388] ;  /* 0x00007100ff0577ac */ /* 0x000f220008000800 */
[----:B------:R-:W5:Y:S01]  /*0c50*/  LDCU.64 UR12, c[0x0][0x3a0] ;  /* 0x00007400ff0c77ac */ /* 0x000f620008000a00 */
[----:B----4-:R-:W-:-:S05]  /*0c60*/  IMAD R8, R8, UR5, RZ ;  /* 0x0000000508087c24 */ /* 0x010fca000f8e02ff */
[----:B------:R-:W-:-:S04]  /*0c70*/  IADD3 R9, P2, PT, R7, R8, RZ ;  /* 0x0000000807097210 */ /* 0x000fc80007f5e0ff */
[----:B0-----:R-:W-:Y:S02]  /*0c80*/  LEA.HI.X.SX32 R12, R8, RZ, 0x1, P2 ;  /* 0x000000ff080c7211 */ /* 0x001fe400010f0eff */
[----:B-----5:R-:W-:-:S04]  /*0c90*/  LEA R8, P2, R9, UR12, 0x2 ;  /* 0x0000000c09087c11 */ /* 0x020fc8000f8410ff */
[----:B------:R-:W-:-:S05]  /*0ca0*/  LEA.HI.X R9, R9, UR13, R12, 0x2, P2 ;  /* 0x0000000d09097c11 */ /* 0x000fca00090f140c */
[----:B--2---:R2:W-:Y:S04]  /*0cb0*/  REDG.E.ADD.F32.FTZ.RN.STRONG.GPU desc[UR10][R8.64+0xc], R11 ;  /* 0x00000c0b080079a6 */ /* 0x0045e8000c12f30a */
.L_x_27:
[----:B------:R-:W-:Y:S05]  /*0cc0*/  BSYNC.RECONVERGENT B0 ;  /* 0x0000000000007941 */ /* 0x000fea0003800200 */
.L_x_26:
[----:B------:R-:W-:-:S07]  /*0cd0*/  VIADD R7, R7, 0x4 ;  /* 0x0000000407077836 */ /* 0x000fce0000000000 */
.L_x_19:
[----:B------:R-:W-:-:S13]  /*0ce0*/  ISETP.NE.AND P2, PT, R4, RZ, PT ;  /* 0x000000ff0400720c */ /* 0x000fda0003f45270 */
[----:B------:R-:W-:Y:S05]  /*0cf0*/  @!P2 BRA `(.L_x_18) ;  /* 0x0000000000cca947 */ /* 0x000fea0003800000 */
[----:B------:R-:W-:-:S13]  /*0d00*/  ISETP.NE.AND P2, PT, R4, 0x1, PT ;  /* 0x000000010400780c */ /* 0x000fda0003f45270 */
[----:B------:R-:W-:Y:S05]  /*0d10*/  @!P2 BRA `(.L_x_28) ;  /* 0x00000000007ca947 */ /* 0x000fea0003800000 */
[----:B--2---:R-:W2:Y:S01]  /*0d20*/  LDC.64 R8, c[0x0][0x390] ;  /* 0x0000e400ff087b82 */ /* 0x004ea20000000a00 */
[----:B0-----:R-:W-:-:S07]  /*0d30*/  IMAD.IADD R13, R6, 0x1, R7 ;  /* 0x00000001060d7824 */ /* 0x001fce00078e0207 */
[----:B------:R-:W0:Y:S01]  /*0d40*/  LDC.64 R10, c[0x0][0x398] ;  /* 0x0000e600ff0a7b82 */ /* 0x000e220000000a00 */
[----:B--2---:R-:W-:-:S05]  /*0d50*/  IMAD.WIDE R8, R13, 0x4, R8 ;  /* 0x000000040d087825 */ /* 0x004fca00078e0208 */
[----:B------:R-:W2:Y:S01]  /*0d60*/  LDG.E R14, desc[UR10][R8.64] ;  /* 0x0000000a080e7981 */ /* 0x000ea2000c1e1900 */
[----:B------:R-:W-:Y:S01]  /*0d70*/  BSSY.RECONVERGENT B0, `(.L_x_29) ;  /* 0x000000a000007945 */ /* 0x000fe20003800200 */
[----:B0-----:R-:W-:Y:S01]  /*0d80*/  IMAD.WIDE R10, R13, 0x4, R10 ;  /* 0x000000040d0a7825 */ /* 0x001fe200078e020a */
[----:B--2---:R-:W-:-:S13]  /*0d90*/  ISETP.NE.AND P2, PT, R14, -0x1, PT ;  /* 0xffffffff0e00780c */ /* 0x004fda0003f45270 */
[----:B------:R-:W-:Y:S05]  /*0da0*/  @!P2 BRA `(.L_x_30) ;  /* 0x000000000018a947 */ /* 0x000fea0003800000 */
[----:B---3--:R-:W2:Y:S01]  /*0db0*/  LDG.E R17, desc[UR10][R10.64] ;  /* 0x0000000a0a117981 */ /* 0x008ea2000c1e1900 */
[----:B------:R-:W0:Y:S01]  /*0dc0*/  LDC.64 R12, c[0x0][0x3a0] ;  /* 0x0000e800ff0c7b82 */ /* 0x000e220000000a00 */
[----:B------:R-:W3:Y:S02]  /*0dd0*/  LDCU UR5, c[0x0][0x388] ;  /* 0x00007100ff0577ac */ /* 0x000ee40008000800 */
[----:B---3--:R-:W-:-:S04]  /*0de0*/  IMAD R15, R14, UR5, R7 ;  /* 0x000000050e0f7c24 */ /* 0x008fc8000f8e0207 */
[----:B0-----:R-:W-:-:S05]  /*0df0*/  IMAD.WIDE R12, R15, 0x4, R12 ;  /* 0x000000040f0c7825 */ /* 0x001fca00078e020c */
[----:B--2---:R0:W-:Y:S02]  /*0e00*/  REDG.E.ADD.F32.FTZ.RN.STRONG.GPU desc[UR10][R12.64], R17 ;  /* 0x000000110c0079a6 */ /* 0x0041e4000c12f30a */
.L_x_30:
[----:B------:R-:W-:Y:S05]  /*0e10*/  BSYNC.RECONVERGENT B0 ;  /* 0x0000000000007941 */ /* 0x000fea0003800200 */
.L_x_29:
        /* <DEDUP_REMOVED lines=13> */
.L_x_32:
[----:B------:R-:W-:Y:S05]  /*0ef0*/  BSYNC.RECONVERGENT B0 ;  /* 0x0000000000007941 */ /* 0x000fea0003800200 */
.L_x_31:
[----:B------:R-:W-:-:S07]  /*0f00*/  VIADD R7, R7, 0x2 ;  /* 0x0000000207077836 */ /* 0x000fce0000000000 */
.L_x_28:
[----:B------:R-:W4:Y:S02]  /*0f10*/  LDCU UR5, c[0x0][0x388] ;  /* 0x00007100ff0577ac */ /* 0x000f240008000800 */
[----:B----4-:R-:W-:-:S09]  /*0f20*/  ULOP3.LUT UP0, URZ, UR5, 0x1, URZ, 0xc0, !UPT ;  /* 0x0000000105ff7892 */ /* 0x010fd2000f80c0ff */
[----:B------:R-:W-:Y:S05]  /*0f30*/  BRA.U !UP0, `(.L_x_18) ;  /* 0x00000001083c7547 */ /* 0x000fea000b800000 */
[----:B--2---:R-:W2:Y:S01]  /*0f40*/  LDC.64 R8, c[0x0][0x390] ;  /* 0x0000e400ff087b82 */ /* 0x004ea20000000a00 */
[----:B------:R-:W-:-:S04]  /*0f50*/  IMAD.IADD R11, R6, 0x1, R7 ;  /* 0x00000001060b7824 */ /* 0x000fc800078e0207 */
[----:B--2---:R-:W-:-:S05]  /*0f60*/  IMAD.WIDE R8, R11, 0x4, R8 ;  /* 0x000000040b087825 */ /* 0x004fca00078e0208 */
[----:B------:R-:W2:Y:S01]  /*0f70*/  LDG.E R6, desc[UR10][R8.64] ;  /* 0x0000000a08067981 */ /* 0x000ea2000c1e1900 */
[----:B------:R-:W-:Y:S01]  /*0f80*/  BSSY.RECONVERGENT B0, `(.L_x_18) ;  /* 0x000000a000007945 */ /* 0x000fe20003800200 */
[----:B--2---:R-:W-:-:S13]  /*0f90*/  ISETP.NE.AND P2, PT, R6, -0x1, PT ;  /* 0xffffffff0600780c */ /* 0x004fda0003f45270 */
[----:B------:R-:W-:Y:S05]  /*0fa0*/  @!P2 BRA `(.L_x_33) ;  /* 0x00000000001ca947 */ /* 0x000fea0003800000 */
[----:B------:R-:W2:Y:S02]  /*0fb0*/  LDC.64 R8, c[0x0][0x398] ;  /* 0x0000e600ff087b82 */ /* 0x000ea40000000a00 */
[----:B--2---:R-:W-:-:S06]  /*0fc0*/  IMAD.WIDE R8, R11, 0x4, R8 ;  /* 0x000000040b087825 */ /* 0x004fcc00078e0208 */
[----:B------:R-:W2:Y:S01]  /*0fd0*/  LDC.64 R10, c[0x0][0x3a0] ;  /* 0x0000e800ff0a7b82 */ /* 0x000ea20000000a00 */
[----:B------:R-:W4:Y:S01]  /*0fe0*/  LDG.E R9, desc[UR10][R8.64] ;  /* 0x0000000a08097981 */ /* 0x000f22000c1e1900 */
[----:B------:R-:W-:-:S04]  /*0ff0*/  IMAD R7, R6, UR5, R7 ;  /* 0x0000000506077c24 */ /* 0x000fc8000f8e0207 */
[----:B--2---:R-:W-:-:S05]  /*1000*/  IMAD.WIDE R6, R7, 0x4, R10 ;  /* 0x0000000407067825 */ /* 0x004fca00078e020a */
[----:B----4-:R2:W-:Y:S02]  /*1010*/  REDG.E.ADD.F32.FTZ.RN.STRONG.GPU desc[UR10][R6.64], R9 ;  /* 0x00000009060079a6 */ /* 0x0105e4000c12f30a */
.L_x_33:
[----:B------:R-:W-:Y:S05]  /*1020*/  BSYNC.RECONVERGENT B0 ;  /* 0x0000000000007941 */ /* 0x000fea0003800200 */
.L_x_18:
[----:B------:R-:W-:Y:S05]  /*1030*/  @P1 BRA `(.L_x_34) ;  /* 0xfffffff0004c1947 */ /* 0x000fea000383ffff */
[----:B------:R-:W-:Y:S05]  /*1040*/  EXIT ;  /* 0x000000000000794d */ /* 0x000fea0003800000 */
.L_x_35:
[----:B------:R-:W-:-:S00]  /*1050*/  BRA `(.L_x_35) ;  /* 0xfffffffc00fc7947 */ /* 0x000fc0000383ffff */
[----:B------:R-:W-:-:S00]  /*1060*/  NOP ;  /* 0x0000000000007918 */ /* 0x000fc00000000000 */
        /* <DEDUP_REMOVED lines=9> */
.L_x_108:


//--------------------- .text._Z27roi_pooling_fill_gpu_kerneliiiiPKfPiS1_PfS1_ --------------------------
	.section	.text._Z27roi_pooling_fill_gpu_kerneliiiiPKfPiS1_PfS1_,"ax",@progbits
	.align	128
        .global         _Z27roi_pooling_fill_gpu_kerneliiiiPKfPiS1_PfS1_
        .type           _Z27roi_pooling_fill_gpu_kerneliiiiPKfPiS1_PfS1_,@function
        .size           _Z27roi_pooling_fill_gpu_kerneliiiiPKfPiS1_PfS1_,(.L_x_109 - _Z27roi_pooling_fill_gpu_kerneliiiiPKfPiS1_PfS1_)
        .other          _Z27roi_pooling_fill_gpu_kerneliiiiPKfPiS1_PfS1_,@"STO_CUDA_ENTRY STV_DEFAULT"
_Z27roi_pooling_fill_gpu_kerneliiiiPKfPiS1_PfS1_:
.text._Z27roi_pooling_fill_gpu_kerneliiiiPKfPiS1_PfS1_:
[----:B------:R-:W-:Y:S01]  /*0000*/  LDC R1, c[0x0][0x37c] ;  /* 0x0000df00ff017b82 */ /* 0x000fe20000000800 */
[----:B------:R-:W0:Y:S07]  /*0010*/  S2R R16, SR_TID.X ;  /* 0x0000000000107919 */ /* 0x000e2e0000002100 */
[----:B------:R-:W0:Y:S01]  /*0020*/  S2UR UR6, SR_CTAID.X ;  /* 0x00000000000679c3 */ /* 0x000e220000002500 */
[----:B------:R-:W1:Y:S07]  /*0030*/  LDCU.64 UR4, c[0x0][0x380] ;  /* 0x00007000ff0477ac */ /* 0x000e6e0008000a00 */
[----:B------:R-:W0:Y:S01]  /*0040*/  LDC R3, c[0x0][0x360] ;  /* 0x0000d800ff037b82 */ /* 0x000e220000000800 */
[----:B-1----:R-:W-:Y:S01]  /*0050*/  UIMAD UR4, UR5, UR4, URZ ;  /* 0x00000004050472a4 */ /* 0x002fe2000f8e02ff */
[----:B0-----:R-:W-:-:S05]  /*0060*/  IMAD R16, R3, UR6, R16 ;  /* 0x0000000603107c24 */ /* 0x001fca000f8e0210 */
[----:B------:R-:W-:-:S13]  /*0070*/  ISETP.GE.AND P0, PT, R16, UR4, PT ;  /* 0x0000000410007c0c */ /* 0x000fda000bf06270 */
[----:B------:R-:W-:Y:S05]  /*0080*/  @P0 EXIT ;  /* 0x000000000000094d */ /* 0x000fea0003800000 */
[----:B------:R-:W0:Y:S01]  /*0090*/  LDC.64 R2, c[0x0][0x398] ;  /* 0x0000e600ff027b82 */ /* 0x000e220000000a00 */
[----:B------:R-:W1:Y:S01]  /*00a0*/  LDCU.64 UR6, c[0x0][0x358] ;  /* 0x00006b00ff0677ac */ /* 0x000e620008000a00 */
[----:B------:R-:W2:Y:S01]  /*00b0*/  LDCU.64 UR8, c[0x0][0x388] ;  /* 0x00007100ff0877ac */ /* 0x000ea20008000a00 */
[----:B0-----:R-:W-:-:S06]  /*00c0*/  IMAD.WIDE R2, R16, 0x4, R2 ;  /* 0x0000000410027825 */ /* 0x001fcc00078e0202 */
[----:B-1----:R-:W2:Y:S02]  /*00d0*/  LDG.E R2, desc[UR6][R2.64] ;  /* 0x0000000602027981 */ /* 0x002ea4000c1e1900 */
[----:B--2---:R-:W-:-:S04]  /*00e0*/  VIMNMX R15, PT, PT, R2, UR9, PT ;  /* 0x00000009020f7c48 */ /* 0x004fc8000bfe0100 */
[----:B------:R-:W-:-:S04]  /*00f0*/  VIMNMX R0, PT, PT, R15, UR8, PT ;  /* 0x000000080f007c48 */ /* 0x000fc8000bfe0100 */
[----:B------:R-:W-:-:S13]  /*0100*/  ISETP.GE.AND P0, PT, R0, 0x1, PT ;  /* 0x000000010000780c */ /* 0x000fda0003f06270 */
[----:B------:R-:W-:Y:S05]  /*0110*/  @!P0 EXIT ;  /* 0x000000000000894d */ /* 0x000fea0003800000 */
[----:B------:R-:W0:Y:S01]  /*0120*/  LDCU.64 UR4, c[0x0][0x3a0] ;  /* 0x00007400ff0477ac */ /* 0x000e220008000a00 */
[C---:B------:R-:W-:Y:S01]  /*0130*/  LOP3.LUT R14, R15.reuse, 0x7ffffffc, RZ, 0xc0, !PT ;  /* 0x7ffffffc0f0e7812 */ /* 0x040fe200078ec0ff */
[----:B------:R-:W-:Y:S02]  /*0140*/  HFMA2 R13, -RZ, RZ, 0, 0 ;  /* 0x00000000ff0d7431 */ /* 0x000fe400000001ff */
[----:B------:R-:W-:Y:S01]  /*0150*/  IMAD R12, R16, UR9, RZ ;  /* 0x00000009100c7c24 */ /* 0x000fe2000f8e02ff */
[----:B------:R-:W-:Y:S01]  /*0160*/  LOP3.LUT R17, R15, 0x3, RZ, 0xc0, !PT ;  /* 0x000000030f117812 */ /* 0x000fe200078ec0ff */
[----:B------:R-:W1:Y:S01]  /*0170*/  LDCU UR10, c[0x0][0x388] ;  /* 0x00007100ff0a77ac */ /* 0x000e620008000800 */
[----:B------:R-:W-:Y:S01]  /*0180*/  IMAD.MOV R11, RZ, RZ, -R14 ;  /* 0x000000ffff0b7224 */ /* 0x000fe200078e0a0e */
[----:B0-----:R-:W-:-:S04]  /*0190*/  UIADD3 UR4, UP0, UPT, UR4, 0x8, URZ ;  /* 0x0000000804047890 */ /* 0x001fc8000ff1e0ff */
[----:B------:R-:W-:-:S12]  /*01a0*/  UIADD3.X UR5, UPT, UPT, URZ, UR5, URZ, UP0, !UPT ;  /* 0x00000005ff057290 */ /* 0x000fd800087fe4ff */
.L_x_42:
[----:B0-----:R-:W0:Y:S01]  /*01b0*/  LDCU UR8, c[0x0][0x388] ;  /* 0x00007100ff0877ac */ /* 0x001e220008000800 */
[----:B-123--:R-:W2:Y:S01]  /*01c0*/  LDC.64 R2, c[0x0][0x3a8] ;  /* 0x0000ea00ff027b82 */ /* 0x00eea20000000a00 */
[----:B------:R-:W-:Y:S01]  /*01d0*/  ISETP.GE.U32.AND P0, PT, R15, 0x4, PT ;  /* 0x000000040f00780c */ /* 0x000fe20003f06070 */
[----:B------:R-:W-:Y:S01]  /*01e0*/  BSSY.RECONVERGENT B0, `(.L_x_36) ;  /* 0x0000038000007945 */ /* 0x000fe20003800200 */
[----:B------:R-:W-:Y:S01]  /*01f0*/  IMAD.MOV.U32 R0, RZ, RZ, -0x319194d8 ;  /* 0xce6e6b28ff007424 */ /* 0x000fe200078e00ff */
[----:B------:R-:W-:-:S04]  /*0200*/  MOV R9, RZ ;  /* 0x000000ff00097202 */ /* 0x000fc80000000f00 */
[----:B------:R-:W3:Y:S01]  /*0210*/  LDC.64 R4, c[0x0][0x3b0] ;  /* 0x0000ec00ff047b82 */ /* 0x000ee20000000a00 */
[----:B0-----:R-:W-:-:S05]  /*0220*/  MOV R10, UR8 ;  /* 0x00000008000a7c02 */ /* 0x001fca0008000f00 */
[----:B------:R-:W-:-:S04]  /*0230*/  IMAD R7, R16, R10, R13 ;  /* 0x0000000a10077224 */ /* 0x000fc800078e020d */
[----:B--2---:R-:W-:-:S04]  /*0240*/  IMAD.WIDE R2, R7, 0x4, R2 ;  /* 0x0000000407027825 */ /* 0x004fc800078e0202 */
[----:B---3--:R-:W-:Y:S01]  /*0250*/  IMAD.WIDE R4, R7, 0x4, R4 ;  /* 0x0000000407047825 */ /* 0x008fe200078e0204 */
[----:B------:R-:W-:Y:S06]  /*0260*/  @!P0 BRA `(.L_x_37) ;  /* 0x0000000000bc8947 */ /* 0x000fec0003800000 */
[----:B------:R-:W0:Y:S01]  /*0270*/  LDC.64 R6, c[0x0][0x390] ;  /* 0x0000e400ff067b82 */ /* 0x000e220000000a00 */
[----:B------:R-:W-:Y:S01]  /*0280*/  BSSY.RECONVERGENT B1, `(.L_x_38) ;  /* 0x000002c000017945 */ /* 0x000fe20003800200 */
[----:B------:R-:W-:Y:S01]  /*0290*/  IMAD.MOV.U32 R0, RZ, RZ, -0x319194d8 ;  /* 0xce6e6b28ff007424 */ /* 0x000fe200078e00ff */
[----:B------:R-:W-:Y:S01]  /*02a0*/  MOV R22, R12 ;  /* 0x0000000c00167202 */ /* 0x000fe20000000f00 */
[----:B------:R-:W-:-:S07]  /*02b0*/  IMAD.MOV.U32 R23, RZ, RZ, R11 ;  /* 0x000000ffff177224 */ /* 0x000fce00078e000b */
.L_x_39:
[----:B------:R-:W-:Y:S01]  /*02c0*/  MOV R8, UR4 ;  /* 0x0000000400087c02 */ /* 0x000fe20008000f00 */
[----:B------:R-:W-:-:S04]  /*02d0*/  IMAD.U32 R9, RZ, RZ, UR5 ;  /* 0x00000005ff097e24 */ /* 0x000fc8000f8e00ff */
[----:B------:R-:W-:-:S05]  /*02e0*/  IMAD.WIDE R8, R22, 0x4, R8 ;  /* 0x0000000416087825 */ /* 0x000fca00078e0208 */
[----:B---3--:R-:W2:Y:S01]  /*02f0*/  LDG.E R25, desc[UR6][R8.64+-0x8] ;  /* 0xfffff80608197981 */ /* 0x008ea2000c1e1900 */
[----:B-1----:R-:W-:-:S05]  /*0300*/  MOV R10, UR10 ;  /* 0x0000000a000a7c02 */ /* 0x002fca0008000f00 */
[----:B--2---:R-:W-:-:S04]  /*0310*/  IMAD R19, R25, R10, R13 ;  /* 0x0000000a19137224 */ /* 0x004fc800078e020d */
[----:B0-----:R-:W-:-:S06]  /*0320*/  IMAD.WIDE R18, R19, 0x4, R6 ;  /* 0x0000000413127825 */ /* 0x001fcc00078e0206 */
[----:B------:R-:W2:Y:S02]  /*0330*/  LDG.E R19, desc[UR6][R18.64] ;  /* 0x0000000612137981 */ /* 0x000ea4000c1e1900 */
[----:B--2---:R-:W-:-:S13]  /*0340*/  FSETP.GT.AND P0, PT, R19, R0, PT ;  /* 0x000000001300720b */ /* 0x004fda0003f04000 */
[----:B------:R0:W-:Y:S04]  /*0350*/  @P0 STG.E desc[UR6][R2.64], R19 ;  /* 0x0000001302000986 */ /* 0x0001e8000c101906 */
[----:B------:R1:W-:Y:S04]  /*0360*/  @P0 STG.E desc[UR6][R4.64], R25 ;  /* 0x0000001904000986 */ /* 0x0003e8000c101906 */
[----:B------:R-:W2:Y:S02]  /*0370*/  LDG.E R27, desc[UR6][R8.64+-0x4] ;  /* 0xfffffc06081b7981 */ /* 0x000ea4000c1e1900 */
[----:B--2---:R-:W-:-:S04]  /*0380*/  IMAD R21, R27, R10, R13 ;  /* 0x0000000a1b157224 */ /* 0x004fc800078e020d */
[----:B------:R-:W-:-:S06]  /*0390*/  IMAD.WIDE R20, R21, 0x4, R6 ;  /* 0x0000000415147825 */ /* 0x000fcc00078e0206 */
[----:B------:R-:W2:Y:S01]  /*03a0*/  LDG.E R21, desc[UR6][R20.64] ;  /* 0x0000000614157981 */ /* 0x000ea2000c1e1900 */
[----:B------:R-:W-:-:S05]  /*03b0*/  @P0 IMAD.MOV.U32 R0, RZ, RZ, R19 ;  /* 0x000000ffff000224 */ /* 0x000fca00078e0013 */
[----:B--2---:R-:W-:-:S13]  /*03c0*/  FSETP.GT.AND P0, PT, R21, R0, PT ;  /* 0x000000001500720b */ /* 0x004fda0003f04000 */
[----:B------:R2:W-:Y:S04]  /*03d0*/  @P0 STG.E desc[UR6][R2.64], R21 ;  /* 0x0000001502000986 */ /* 0x0005e8000c101906 */
[----:B------:R3:W-:Y:S04]  /*03e0*/  @P0 STG.E desc[UR6][R4.64], R27 ;  /* 0x0000001b04000986 */ /* 0x0007e8000c101906 */
[----:B------:R-:W0:Y:S02]  /*03f0*/  LDG.E R29, desc[UR6][R8.64] ;  /* 0x00000006081d7981 */ /* 0x000e24000c1e1900 */
[----:B0-----:R-:W-:-:S04]  /*0400*/  IMAD R19, R29, R10, R13 ;  /* 0x0000000a1d137224 */ /* 0x001fc800078e020d */
[----:B------:R-:W-:-:S06]  /*0410*/  IMAD.WIDE R18, R19, 0x4, R6 ;  /* 0x0000000413127825 */ /* 0x000fcc00078e0206 */
[----:B------:R-:W4:Y:S01]  /*0420*/  LDG.E R19, desc[UR6][R18.64] ;  /* 0x0000000612137981 */ /* 0x000f22000c1e1900 */
[----:B------:R-:W-:-:S04]  /*0430*/  @P0 MOV R0, R21 ;  /* 0x0000001500000202 */ /* 0x000fc80000000f00 */
[----:B----4-:R-:W-:-:S13]  /*0440*/  FSETP.GT.AND P0, PT, R19, R0, PT ;  /* 0x000000001300720b */ /* 0x010fda0003f04000 */
[----:B------:R3:W-:Y:S04]  /*0450*/  @P0 STG.E desc[UR6][R2.64], R19 ;  /* 0x0000001302000986 */ /* 0x0007e8000c101906 */
[----:B------:R3:W-:Y:S04]  /*0460*/  @P0 STG.E desc[UR6][R4.64], R29 ;  /* 0x0000001d04000986 */ /* 0x0007e8000c101906 */
[----:B-1----:R-:W2:Y:S02]  /*0470*/  LDG.E R25, desc[UR6][R8.64+0x4] ;  /* 0x0000040608197981 */ /* 0x002ea4000c1e1900 */
[----:B--2---:R-:W-:-:S04]  /*0480*/  IMAD R21, R25, R10, R13 ;  /* 0x0000000a19157224 */ /* 0x004fc800078e020d */
[----:B------:R-:W-:-:S06]  /*0490*/  IMAD.WIDE R20, R21, 0x4, R6 ;  /* 0x0000000415147825 */ /* 0x000fcc00078e0206 */
[----:B------:R-:W2:Y:S01]  /*04a0*/  LDG.E R21, desc[UR6][R20.64] ;  /* 0x0000000614157981 */ /* 0x000ea2000c1e1900 */
[----:B------:R-:W-:Y:S01]  /*04b0*/  @P0 IMAD.MOV.U32 R0, RZ, RZ, R19 ;  /* 0x000000ffff000224 */ /* 0x000fe200078e0013 */
[----:B------:R-:W-:Y:S01]  /*04c0*/  IADD3 R23, PT, PT, R23, 0x4, RZ ;  /* 0x0000000417177810 */ /* 0x000fe20007ffe0ff */
[----:B------:R-:W-:-:S03]  /*04d0*/  VIADD R22, R22, 0x4 ;  /* 0x0000000416167836 */ /* 0x000fc60000000000 */
[----:B------:R-:W-:Y:S02]  /*04e0*/  ISETP.NE.AND P1, PT, R23, RZ, PT ;  /* 0x000000ff1700720c */ /* 0x000fe40003f25270 */
[----:B--2---:R-:W-:-:S13]  /*04f0*/  FSETP.GT.AND P0, PT, R21, R0, PT ;  /* 0x000000001500720b */ /* 0x004fda0003f04000 */
[----:B------:R3:W-:Y:S01]  /*0500*/  @P0 STG.E desc[UR6][R2.64], R21 ;  /* 0x0000001502000986 */ /* 0x0007e2000c101906 */
[----:B------:R-:W-:-:S03]  /*0510*/  @P0 MOV R0, R21 ;  /* 0x0000001500000202 */ /* 0x000fc60000000f00 */
[----:B------:R3:W-:Y:S01]  /*0520*/  @P0 STG.E desc[UR6][R4.64], R25 ;  /* 0x0000001904000986 */ /* 0x0007e2000c101906 */
[----:B------:R-:W-:Y:S05]  /*0530*/  @P1 BRA `(.L_x_39) ;  /* 0xfffffffc00601947 */ /* 0x000fea000383ffff */
[----:B------:R-:W-:Y:S05]  /*0540*/  BSYNC.RECONVERGENT B1 ;  /* 0x0000000000017941 */ /* 0x000fea0003800200 */
.L_x_38:
[----:B------:R-:W-:-:S07]  /*0550*/  MOV R9, R14 ;  /* 0x0000000e00097202 */ /* 0x000fce0000000f00 */
.L_x_37:
[----:B-1----:R-:W-:Y:S05]  /*0560*/  BSYNC.RECONVERGENT B0 ;  /* 0x0000000000007941 */ /* 0x002fea0003800200 */
.L_x_36:
[----:B------:R-:W-:Y:S01]  /*0570*/  ISETP.NE.AND P0, PT, R17, RZ, PT ;  /* 0x000000ff1100720c */ /* 0x000fe20003f05270 */
[----:B------:R-:W-:-:S12]  /*0580*/  BSSY.RECONVERGENT B0, `(.L_x_40) ;  /* 0x0000021000007945 */ /* 0x000fd80003800200 */
[----:B------:R-:W-:Y:S05]  /*0590*/  @!P0 BRA `(.L_x_41) ;  /* 0x00000000007c8947 */ /* 0x000fea0003800000 */
[----:B------:R-:W0:Y:S01]  /*05a0*/  LDC.64 R6, c[0x0][0x3a0] ;  /* 0x0000e800ff067b82 */ /* 0x000e220000000a00 */
[----:B------:R-:W-:-:S05]  /*05b0*/  IADD3 R9, PT, PT, R12, R9, RZ ;  /* 0x000000090c097210 */ /* 0x000fca0007ffe0ff */
[----:B0-----:R-:W-:Y:S02]  /*05c0*/  IMAD.WIDE R6, R9, 0x4, R6 ;  /* 0x0000000409067825 */ /* 0x001fe400078e0206 */
[----:B------:R-:W0:Y:S03]  /*05d0*/  LDC.64 R8, c[0x0][0x390] ;  /* 0x0000e400ff087b82 */ /* 0x000e260000000a00 */
[----:B---3--:R-:W2:Y:S02]  /*05e0*/  LDG.E R21, desc[UR6][R6.64] ;  /* 0x0000000606157981 */ /* 0x008ea4000c1e1900 */
[----:B--2---:R-:W-:-:S04]  /*05f0*/  IMAD R19, R21, R10, R13 ;  /* 0x0000000a15137224 */ /* 0x004fc800078e020d */
[----:B0-----:R-:W-:-:S06]  /*0600*/  IMAD.WIDE R18, R19, 0x4, R8 ;  /* 0x0000000413127825 */ /* 0x001fcc00078e0208 */
[----:B------:R-:W2:Y:S01]  /*0610*/  LDG.E R19, desc[UR6][R18.64] ;  /* 0x0000000612137981 */ /* 0x000ea2000c1e1900 */
[----:B------:R-:W-:Y:S02]  /*0620*/  ISETP.NE.AND P1, PT, R17, 0x1, PT ;  /* 0x000000011100780c */ /* 0x000fe40003f25270 */
[----:B--2---:R-:W-:-:S13]  /*0630*/  FSETP.GT.AND P0, PT, R19, R0, PT ;  /* 0x000000001300720b */ /* 0x004fda0003f04000 */
[----:B------:R0:W-:Y:S01]  /*0640*/  @P0 STG.E desc[UR6][R2.64], R19 ;  /* 0x0000001302000986 */ /* 0x0001e2000c101906 */
[----:B------:R-:W-:-:S03]  /*0650*/  @P0 IMAD.MOV.U32 R0, RZ, RZ, R19 ;  /* 0x000000ffff000224 */ /* 0x000fc600078e0013 */
[----:B------:R0:W-:Y:S01]  /*0660*/  @P0 STG.E desc[UR6][R4.64], R21 ;  /* 0x0000001504000986 */ /* 0x0001e2000c101906 */
[----:B------:R-:W-:Y:S05]  /*0670*/  @!P1 BRA `(.L_x_41) ;  /* 0x0000000000449947 */ /* 0x000fea0003800000 */
[----:B0-----:R-:W2:Y:S02]  /*0680*/  LDG.E R21, desc[UR6][R6.64+0x4] ;  /* 0x0000040606157981 */ /* 0x001ea4000c1e1900 */
[----:B--2---:R-:W-:-:S04]  /*0690*/  IMAD R19, R21, R10, R13 ;  /* 0x0000000a15137224 */ /* 0x004fc800078e020d */
[----:B------:R-:W-:-:S06]  /*06a0*/  IMAD.WIDE R18, R19, 0x4, R8 ;  /* 0x0000000413127825 */ /* 0x000fcc00078e0208 */
[----:B------:R-:W2:Y:S01]  /*06b0*/  LDG.E R19, desc[UR6][R18.64] ;  /* 0x0000000612137981 */ /* 0x000ea2000c1e1900 */
[----:B------:R-:W-:Y:S02]  /*06c0*/  ISETP.NE.AND P1, PT, R17, 0x2, PT ;  /* 0x000000021100780c */ /* 0x000fe40003f25270 */
[----:B--2---:R-:W-:-:S13]  /*06d0*/  FSETP.GT.AND P0, PT, R19, R0, PT ;  /* 0x000000001300720b */ /* 0x004fda0003f04000 */
[----:B------:R1:W-:Y:S01]  /*06e0*/  @P0 STG.E desc[UR6][R2.64], R19 ;  /* 0x0000001302000986 */ /* 0x0003e2000c101906 */
[----:B------:R-:W-:-:S03]  /*06f0*/  @P0 MOV R0, R19 ;  /* 0x0000001300000202 */ /* 0x000fc60000000f00 */
[----:B------:R1:W-:Y:S01]  /*0700*/  @P0 STG.E desc[UR6][R4.64], R21 ;  /* 0x0000001504000986 */ /* 0x0003e2000c101906 */
[----:B------:R-:W-:Y:S05]  /*0710*/  @!P1 BRA `(.L_x_41) ;  /* 0x00000000001c9947 */ /* 0x000fea0003800000 */
[----:B------:R-:W1:Y:S02]  /*0720*/  LDG.E R7, desc[UR6][R6.64+0x8] ;  /* 0x0000080606077981 */ /* 0x000e64000c1e1900 */
[----:B-1----:R-:W-:-:S04]  /*0730*/  IMAD R19, R7, R10, R13 ;  /* 0x0000000a07137224 */ /* 0x002fc800078e020d */
[----:B------:R-:W-:-:S06]  /*0740*/  IMAD.WIDE R8, R19, 0x4, R8 ;  /* 0x0000000413087825 */ /* 0x000fcc00078e0208 */
[----:B------:R-:W2:Y:S02]  /*0750*/  LDG.E R9, desc[UR6][R8.64] ;  /* 0x0000000608097981 */ /* 0x000ea4000c1e1900 */
[----:B--2---:R-:W-:-:S13]  /*0760*/  FSETP.GT.AND P0, PT, R9, R0, PT ;  /* 0x000000000900720b */ /* 0x004fda0003f04000 */
[----:B------:R2:W-:Y:S04]  /*0770*/  @P0 STG.E desc[UR6][R2.64], R9 ;  /* 0x0000000902000986 */ /* 0x0005e8000c101906 */
[----:B------:R2:W-:Y:S02]  /*0780*/  @P0 STG.E desc[UR6][R4.64], R7 ;  /* 0x0000000704000986 */ /* 0x0005e4000c101906 */
.L_x_41:
[----:B------:R-:W-:Y:S05]  /*0790*/  BSYNC.RECONVERGENT B0 ;  /* 0x0000000000007941 */ /* 0x000fea0003800200 */
.L_x_40:
[----:B------:R-:W-:-:S04]  /*07a0*/  IADD3 R13, PT, PT, R13, 0x1, RZ ;  /* 0x000000010d0d7810 */ /* 0x000fc80007ffe0ff */
[----:B------:R-:W-:-:S13]  /*07b0*/  ISETP.NE.AND P0, PT, R13, R10, PT ;  /* 0x0000000a0d00720c */ /* 0x000fda0003f05270 */
[----:B------:R-:W-:Y:S05]  /*07c0*/  @P0 BRA `(.L_x_42) ;  /* 0xfffffff800780947 */ /* 0x000fea000383ffff */
[----:B------:R-:W-:Y:S05]  /*07d0*/  EXIT ;  /* 0x000000000000794d */ /* 0x000fea0003800000 */
.L_x_43:
        /* <DEDUP_REMOVED lines=10> */
.L_x_109:


//--------------------- .text._Z31roi_pooling_register_gpu_kerneliiiiiPKfS0_PKiPiS3_S3_S3_ --------------------------
	.section	.text._Z31roi_pooling_register_gpu_kerneliiiiiPKfS0_PKiPiS3_S3_S3_,"ax",@progbits
	.align	128
        .global         _Z31roi_pooling_register_gpu_kerneliiiiiPKfS0_PKiPiS3_S3_S3_
        .type           _Z31roi_pooling_register_gpu_kerneliiiiiPKfS0_PKiPiS3_S3_S3_,@function
        .size           _Z31roi_pooling_register_gpu_kerneliiiiiPKfS0_PKiPiS3_S3_S3_,(.L_x_107 - _Z31roi_pooling_register_gpu_kerneliiiiiPKfS0_PKiPiS3_S3_S3_)
        .other          _Z31roi_pooling_register_gpu_kerneliiiiiPKfS0_PKiPiS3_S3_S3_,@"STO_CUDA_ENTRY STV_DEFAULT"
_Z31roi_pooling_register_gpu_kerneliiiiiPKfS0_PKiPiS3_S3_S3_:
.text._Z31roi_pooling_register_gpu_kerneliiiiiPKfS0_PKiPiS3_S3_S3_:
[----:B------:R-:W0:Y:S01]  /*0000*/  LDC R1, c[0x0][0x37c] ;  /* 0x0000df00ff017b82 */ /* 0x000e220000000800 */
[----:B------:R-:W1:Y:S07]  /*0010*/  S2R R7, SR_TID.X ;  /* 0x0000000000077919 */ /* 0x000e6e0000002100 */
[----:B------:R-:W1:Y:S01]  /*0020*/  S2UR UR4, SR_CTAID.X ;  /* 0x00000000000479c3 */ /* 0x000e620000002500 */
[----:B------:R-:W2:Y:S01]  /*0030*/  LDCU UR5, c[0x0][0x388] ;  /* 0x00007100ff0577ac */ /* 0x000ea20008000800 */
[----:B0-----:R-:W-:-:S06]  /*0040*/  VIADD R1, R1, 0xffffffe0 ;  /* 0xffffffe001017836 */ /* 0x001fcc0000000000 */
[----:B------:R-:W1:Y:S08]  /*0050*/  LDC R0, c[0x0][0x360] ;  /* 0x0000d800ff007b82 */ /* 0x000e700000000800 */
[----:B------:R-:W2:Y:S01]  /*0060*/  LDC R4, c[0x0][0x384] ;  /* 0x0000e100ff047b82 */ /* 0x000ea20000000800 */
[----:B-1----:R-:W-:Y:S02]  /*0070*/  IMAD R7, R0, UR4, R7 ;  /* 0x0000000400077c24 */ /* 0x002fe4000f8e0207 */
[----:B--2---:R-:W-:-:S05]  /*0080*/  IMAD R0, R4, UR5, RZ ;  /* 0x0000000504007c24 */ /* 0x004fca000f8e02ff */
[----:B------:R-:W-:-:S13]  /*0090*/  ISETP.GE.AND P0, PT, R7, R0, PT ;  /* 0x000000000700720c */ /* 0x000fda0003f06270 */
[----:B------:R-:W-:Y:S05]  /*00a0*/  @P0 EXIT ;  /* 0x000000000000094d */ /* 0x000fea0003800000 */
[----:B------:R-:W-:Y:S01]  /*00b0*/  IABS R9, R4 ;  /* 0x0000000400097213 */ /* 0x000fe20000000000 */
[----:B------:R-:W0:Y:S03]  /*00c0*/  LDCU UR5, c[0x0][0x380] ;  /* 0x00007000ff0577ac */ /* 0x000e260008000800 */
[----:B------:R-:W1:Y:S01]  /*00d0*/  I2F.RP R0, R9 ;  /* 0x0000000900007306 */ /* 0x000e620000209400 */
[----:B------:R-:W2:Y:S07]  /*00e0*/  LDCU.64 UR6, c[0x0][0x358] ;  /* 0x00006b00ff0677ac */ /* 0x000eae0008000a00 */
[----:B-1----:R-:W1:Y:S01]  /*00f0*/  MUFU.RCP R0, R0 ;  /* 0x0000000000007308 */ /* 0x002e620000001000 */
[----:B0-----:R-:W-:-:S02]  /*0100*/  UISETP.GE.AND UP0, UPT, UR5, 0x2, UPT ;  /* 0x000000020500788c */ /* 0x001fc4000bf06270 */
[----:B------:R-:W-:-:S06]  /*0110*/  UIADD3 UR4, UPT, UPT, UR5, -0x1, URZ ;  /* 0xffffffff05047890 */ /* 0x000fcc000fffe0ff */
[----:B------:R-:W-:Y:S02]  /*0120*/  IMAD.U32 R11, RZ, RZ, UR4 ;  /* 0x00000004ff0b7e24 */ /* 0x000fe4000f8e00ff */
[----:B-1----:R-:W-:-:S04]  /*0130*/  VIADD R2, R0, 0xffffffe ;  /* 0x0ffffffe00027836 */ /* 0x002fc80000000000 */
[----:B------:R0:W1:Y:S02]  /*0140*/  F2I.FTZ.U32.TRUNC.NTZ R3, R2 ;  /* 0x0000000200037305 */ /* 0x000064000021f000 */
[----:B0-----:R-:W-:Y:S02]  /*0150*/  IMAD.MOV.U32 R2, RZ, RZ, RZ ;  /* 0x000000ffff027224 */ /* 0x001fe400078e00ff */
[----:B-1----:R-:W-:-:S04]  /*0160*/  IMAD.MOV R6, RZ, RZ, -R3 ;  /* 0x000000ffff067224 */ /* 0x002fc800078e0a03 */
[----:B------:R-:W-:Y:S01]  /*0170*/  IMAD R5, R6, R9, RZ ;  /* 0x0000000906057224 */ /* 0x000fe200078e02ff */
[----:B------:R-:W-:-:S03]  /*0180*/  IABS R6, R7 ;  /* 0x0000000700067213 */ /* 0x000fc60000000000 */
[----:B------:R-:W-:-:S06]  /*0190*/  IMAD.HI.U32 R3, R3, R5, R2 ;  /* 0x0000000503037227 */ /* 0x000fcc00078e0002 */
[----:B------:R-:W-:-:S04]  /*01a0*/  IMAD.HI.U32 R5, R3, R6, RZ ;  /* 0x0000000603057227 */ /* 0x000fc800078e00ff */
[----:B------:R-:W-:-:S04]  /*01b0*/  IMAD.MOV R0, RZ, RZ, -R5 ;  /* 0x000000ffff007224 */ /* 0x000fc800078e0a05 */
[----:B------:R-:W-:-:S05]  /*01c0*/  IMAD R0, R9, R0, R6 ;  /* 0x0000000009007224 */ /* 0x000fca00078e0206 */
[----:B------:R-:W-:-:S13]  /*01d0*/  ISETP.GT.U32.AND P1, PT, R9, R0, PT ;  /* 0x000000000900720c */ /* 0x000fda0003f24070 */
[----:B------:R-:W-:Y:S02]  /*01e0*/  @!P1 IMAD.IADD R0, R0, 0x1, -R9 ;  /* 0x0000000100009824 */ /* 0x000fe400078e0a09 */
[----:B------:R-:W-:Y:S01]  /*01f0*/  @!P1 VIADD R5, R5, 0x1 ;  /* 0x0000000105059836 */ /* 0x000fe20000000000 */
[----:B------:R-:W-:Y:S02]  /*0200*/  ISETP.NE.AND P1, PT, R4, RZ, PT ;  /* 0x000000ff0400720c */ /* 0x000fe40003f25270 */
[----:B------:R-:W-:Y:S02]  /*0210*/  ISETP.GE.U32.AND P0, PT, R0, R9, PT ;  /* 0x000000090000720c */ /* 0x000fe40003f06070 */
[----:B------:R-:W-:-:S04]  /*0220*/  LOP3.LUT R0, R7, R4, RZ, 0x3c, !PT ;  /* 0x0000000407007212 */ /* 0x000fc800078e3cff */
[----:B------:R-:W-:-:S07]  /*0230*/  ISETP.GE.AND P2, PT, R0, RZ, PT ;  /* 0x000000ff0000720c */ /* 0x000fce0003f46270 */
[----:B------:R-:W-:-:S06]  /*0240*/  @P0 IADD3 R5, PT, PT, R5, 0x1, RZ ;  /* 0x0000000105050810 */ /* 0x000fcc0007ffe0ff */
[----:B------:R-:W-:Y:S01]  /*0250*/  @!P2 IMAD.MOV R5, RZ, RZ, -R5 ;  /* 0x000000ffff05a224 */ /* 0x000fe200078e0a05 */
[----:B------:R-:W-:-:S05]  /*0260*/  @!P1 LOP3.LUT R5, RZ, R4, RZ, 0x33, !PT ;  /* 0x00000004ff059212 */ /* 0x000fca00078e33ff */
[----:B------:R-:W-:-:S04]  /*0270*/  IMAD.MOV R0, RZ, RZ, -R5 ;  /* 0x000000ffff007224 */ /* 0x000fc800078e0a05 */
[----:B------:R-:W-:Y:S01]  /*0280*/  IMAD R7, R4, R0, R7 ;  /* 0x0000000004077224 */ /* 0x000fe200078e0207 */
[----:B--2---:R-:W-:Y:S06]  /*0290*/  BRA.U !UP0, `(.L_x_44) ;  /* 0x0000000108487547 */ /* 0x004fec000b800000 */
[----:B------:R-:W0:Y:S01]  /*02a0*/  LDC.64 R2, c[0x0][0x3b8] ;  /* 0x0000ee00ff027b82 */ /* 0x000e220000000a00 */
[----:B------:R-:W-:Y:S01]  /*02b0*/  BSSY.RECONVERGENT B0, `(.L_x_44) ;  /* 0x0000010000007945 */ /* 0x000fe20003800200 */
[----:B------:R-:W-:-:S07]  /*02c0*/  IMAD.MOV.U32 R11, RZ, RZ, RZ ;  /* 0x000000ffff0b7224 */ /* 0x000fce00078e00ff */
.L_x_48:
[----:B0-----:R-:W-:-:S05]  /*02d0*/  IMAD.WIDE.U32 R8, R11, 0x4, R2 ;  /* 0x000000040b087825 */ /* 0x001fca00078e0002 */
[----:B------:R-:W2:Y:S01]  /*02e0*/  LDG.E R0, desc[UR6][R8.64] ;  /* 0x0000000608007981 */ /* 0x000ea2000c1e1900 */
[----:B------:R-:W-:Y:S01]  /*02f0*/  BSSY.RELIABLE B1, `(.L_x_45) ;  /* 0x0000007000017945 */ /* 0x000fe20003800100 */
[----:B--2---:R-:W-:-:S13]  /*0300*/  ISETP.GE.AND P0, PT, R5, R0, PT ;  /* 0x000000000500720c */ /* 0x004fda0003f06270 */
[----:B------:R-:W-:Y:S05]  /*0310*/  @!P0 BRA `(.L_x_46) ;  /* 0x0000000000108947 */ /* 0x000fea0003800000 */
[----:B------:R-:W2:Y:S02]  /*0320*/  LDG.E R8, desc[UR6][R8.64+0x4] ;  /* 0x0000040608087981 */ /* 0x000ea4000c1e1900 */
[----:B--2---:R-:W-:-:S13]  /*0330*/  ISETP.GE.AND P0, PT, R5, R8, PT ;  /* 0x000000080500720c */ /* 0x004fda0003f06270 */
[----:B------:R-:W-:Y:S05]  /*0340*/  @!P0 BREAK.RELIABLE B1 ;  /* 0x0000000000018942 */ /* 0x000fea0003800100 */
[----:B------:R-:W-:Y:S05]  /*0350*/  @!P0 BRA `(.L_x_47) ;  /* 0x0000000000148947 */ /* 0x000fea0003800000 */
.L_x_46:
[----:B------:R-:W-:Y:S05]  /*0360*/  BSYNC.RELIABLE B1 ;  /* 0x0000000000017941 */ /* 0x000fea0003800100 */
.L_x_45:
[----:B------:R-:W-:-:S05]  /*0370*/  VIADD R11, R11, 0x1 ;  /* 0x000000010b0b7836 */ /* 0x000fca0000000000 */
[----:B------:R-:W-:-:S13]  /*0380*/  ISETP.NE.AND P0, PT, R11, UR4, PT ;  /* 0x000000040b007c0c */ /* 0x000fda000bf05270 */
[----:B------:R-:W-:Y:S05]  /*0390*/  @P0 BRA `(.L_x_48) ;  /* 0xfffffffc00cc0947 */ /* 0x000fea000383ffff */
[----:B------:R-:W-:-:S07]  /*03a0*/  IMAD.U32 R11, RZ, RZ, UR4 ;  /* 0x00000004ff0b7e24 */ /* 0x000fce000f8e00ff */
.L_x_47:
[----:B------:R-:W-:Y:S05]  /*03b0*/  BSYNC.RECONVERGENT B0 ;  /* 0x0000000000007941 */ /* 0x000fea0003800200 */
.L_x_44:
[----:B------:R-:W0:Y:S02]  /*03c0*/  LDC.64 R2, c[0x0][0x3a8] ;  /* 0x0000ea00ff027b82 */ /* 0x000e240000000a00 */
[----:B0-----:R-:W-:-:S06]  /*03d0*/  IMAD.WIDE R2, R11, 0x4, R2 ;  /* 0x000000040b027825 */ /* 0x001fcc00078e0202 */
[----:B------:R-:W2:Y:S02]  /*03e0*/  LDG.E R2, desc[UR6][R2.64] ;  /* 0x0000000602027981 */ /* 0x000ea4000c1e1900 */
[----:B--2---:R-:W-:-:S13]  /*03f0*/  ISETP.GE.AND P0, PT, R7, R2, PT ;  /* 0x000000020700720c */ /* 0x004fda0003f06270 */
[----:B------:R-:W-:Y:S05]  /*0400*/  @P0 EXIT ;  /* 0x000000000000094d */ /* 0x000fea0003800000 */
[----:B------:R-:W0:Y:S01]  /*0410*/  LDC.64 R8, c[0x0][0x3a0] ;  /* 0x0000e800ff087b82 */ /* 0x000e220000000a00 */
[----:B------:R-:W-:Y:S01]  /*0420*/  IMAD R3, R5, 0x7, RZ ;  /* 0x0000000705037824 */ /* 0x000fe200078e02ff */
[----:B------:R-:W1:Y:S03]  /*0430*/  LDCU UR5, c[0x0][0x380] ;  /* 0x00007000ff0577ac */ /* 0x000e660008000800 */
[----:B0-----:R-:W-:-:S05]  /*0440*/  IMAD.WIDE R8, R3, 0x4, R8 ;  /* 0x0000000403087825 */ /* 0x001fca00078e0208 */
[----:B------:R0:W5:Y:S04]  /*0450*/  LDG.E R13, desc[UR6][R8.64] ;  /* 0x00000006080d7981 */ /* 0x000168000c1e1900 */
[----:B------:R0:W5:Y:S04]  /*0460*/  LDG.E R3, desc[UR6][R8.64+0x4] ;  /* 0x0000040608037981 */ /* 0x000168000c1e1900 */
[----:B------:R0:W5:Y:S04]  /*0470*/  LDG.E R0, desc[UR6][R8.64+0x8] ;  /* 0x0000080608007981 */ /* 0x000168000c1e1900 */
[----:B------:R0:W5:Y:S04]  /*0480*/  LDG.E R14, desc[UR6][R8.64+0xc] ;  /* 0x00000c06080e7981 */ /* 0x000168000c1e1900 */
[----:B------:R0:W5:Y:S04]  /*0490*/  LDG.E R15, desc[UR6][R8.64+0x10] ;  /* 0x00001006080f7981 */ /* 0x000168000c1e1900 */
[----:B------:R0:W5:Y:S04]  /*04a0*/  LDG.E R2, desc[UR6][R8.64+0x14] ;  /* 0x0000140608027981 */ /* 0x000168000c1e1900 */
[----:B------:R0:W5:Y:S01]  /*04b0*/  LDG.E R4, desc[UR6][R8.64+0x18] ;  /* 0x0000180608047981 */ /* 0x000162000c1e1900 */
[----:B-1----:R-:W-:Y:S01]  /*04c0*/  UISETP.GE.AND UP0, UPT, UR5, 0x2, UPT ;  /* 0x000000020500788c */ /* 0x002fe2000bf06270 */
[----:B------:R-:W-:-:S08]  /*04d0*/  MOV R17, UR4 ;  /* 0x0000000400117c02 */ /* 0x000fd00008000f00 */
[----:B0-----:R-:W-:Y:S05]  /*04e0*/  BRA.U !UP0, `(.L_x_49) ;  /* 0x0000000108487547 */ /* 0x001fea000b800000 */
[----:B------:R-:W0:Y:S01]  /*04f0*/  LDC.64 R8, c[0x0][0x3b8] ;  /* 0x0000ee00ff087b82 */ /* 0x000e220000000a00 */
[----:B------:R-:W-:Y:S01]  /*0500*/  BSSY.RECONVERGENT B0, `(.L_x_49) ;  /* 0x0000010000007945 */ /* 0x000fe20003800200 */
[----:B------:R-:W-:-:S07]  /*0510*/  IMAD.MOV.U32 R17, RZ, RZ, RZ ;  /* 0x000000ffff117224 */ /* 0x000fce00078e00ff */
.L_x_53:
        /* <DEDUP_REMOVED lines=9> */
.L_x_51:
[----:B------:R-:W-:Y:S05]  /*05b0*/  BSYNC.RELIABLE B1 ;  /* 0x0000000000017941 */ /* 0x000fea0003800100 */
.L_x_50:
[----:B------:R-:W-:-:S05]  /*05c0*/  VIADD R17, R17, 0x1 ;  /* 0x0000000111117836 */ /* 0x000fca0000000000 */
[----:B------:R-:W-:-:S13]  /*05d0*/  ISETP.NE.AND P0, PT, R17, UR4, PT ;  /* 0x0000000411007c0c */ /* 0x000fda000bf05270 */
[----:B------:R-:W-:Y:S05]  /*05e0*/  @P0 BRA `(.L_x_53) ;  /* 0xfffffffc00cc0947 */ /* 0x000fea000383ffff */
[----:B------:R-:W-:-:S07]  /*05f0*/  IMAD.U32 R17, RZ, RZ, UR4 ;  /* 0x00000004ff117e24 */ /* 0x000fce000f8e00ff */
.L_x_52:
[----:B------:R-:W-:Y:S05]  /*0600*/  BSYNC.RECONVERGENT B0 ;  /* 0x0000000000007941 */ /* 0x000fea0003800200 */
.L_x_49:
[----:B------:R-:W0:Y:S08]  /*0610*/  LDC.64 R8, c[0x0][0x3b0] ;  /* 0x0000ec00ff087b82 */ /* 0x000e300000000a00 */
[----:B------:R-:W1:Y:S01]  /*0620*/  LDC.64 R10, c[0x0][0x398] ;  /* 0x0000e600ff0a7b82 */ /* 0x000e620000000a00 */
[----:B0-----:R-:W-:-:S05]  /*0630*/  IMAD.WIDE R8, R17, 0x4, R8 ;  /* 0x0000000411087825 */ /* 0x001fca00078e0208 */
[----:B------:R-:W2:Y:S01]  /*0640*/  LDG.E R6, desc[UR6][R8.64] ;  /* 0x0000000608067981 */ /* 0x000ea2000c1e1900 */
[----:B-----5:R-:W-:Y:S01]  /*0650*/  FSETP.GE.AND P0, PT, |R4|, 105615, PT ;  /* 0x47ce47800400780b */ /* 0x020fe20003f06200 */
[----:B--2---:R-:W-:-:S04]  /*0660*/  IMAD.IADD R6, R7, 0x1, R6 ;  /* 0x0000000107067824 */ /* 0x004fc800078e0206 */
[----:B------:R-:W-:-:S04]  /*0670*/  IMAD R17, R6, 0x3, RZ ;  /* 0x0000000306117824 */ /* 0x000fc800078e02ff */
[----:B-1----:R-:W-:-:S05]  /*0680*/  IMAD.WIDE R10, R17, 0x4, R10 ;  /* 0x00000004110a7825 */ /* 0x002fca00078e020a */
[----:B------:R-:W2:Y:S04]  /*0690*/  LDG.E R17, desc[UR6][R10.64] ;  /* 0x000000060a117981 */ /* 0x000ea8000c1e1900 */
[----:B------:R-:W3:Y:S04]  /*06a0*/  LDG.E R16, desc[UR6][R10.64+0x4] ;  /* 0x000004060a107981 */ /* 0x000ee8000c1e1900 */
[----:B------:R0:W4:Y:S01]  /*06b0*/  LDG.E R19, desc[UR6][R10.64+0x8] ;  /* 0x000008060a137981 */ /* 0x000122000c1e1900 */
[----:B------:R-:W-:Y:S01]  /*06c0*/  FMUL R6, R4, -0.63661974668502807617 ;  /* 0xbf22f98304067820 */ /* 0x000fe20000400000 */
[----:B------:R-:W-:Y:S05]  /*06d0*/  BSSY.RECONVERGENT B0, `(.L_x_54) ;  /* 0x0000044000007945 */ /* 0x000fea0003800200 */
[----:B------:R-:W1:Y:S02]  /*06e0*/  F2I.NTZ R6, R6 ;  /* 0x0000000600067305 */ /* 0x000e640000203100 */
[----:B-1----:R-:W-:-:S05]  /*06f0*/  I2FP.F32.S32 R21, R6 ;  /* 0x0000000600157245 */ /* 0x002fca0000201400 */
[----:B------:R-:W-:-:S04]  /*0700*/  FFMA R12, R21, -1.5707962512969970703, -R4 ;  /* 0xbfc90fda150c7823 */ /* 0x000fc80000000804 */
[----:B------:R-:W-:-:S04]  /*0710*/  FFMA R12, R21, -7.5497894158615963534e-08, R12 ;  /* 0xb3a22168150c7823 */ /* 0x000fc8000000000c */
[----:B------:R-:W-:-:S04]  /*0720*/  FFMA R12, R21, -5.3903029534742383927e-15, R12 ;  /* 0xa7c234c5150c7823 */ /* 0x000fc8000000000c */
[----:B0-----:R-:W-:Y:S02]  /*0730*/  IMAD.MOV.U32 R10, RZ, RZ, R12 ;  /* 0x000000ffff0a7224 */ /* 0x001fe400078e000c */
[----:B--2---:R-:W-:Y:S01]  /*0740*/  FADD R14, -R14, R17 ;  /* 0x000000110e0e7221 */ /* 0x004fe20000000100 */
[----:B------:R-:W-:Y:S02]  /*0750*/  IMAD.MOV.U32 R17, RZ, RZ, R6 ;  /* 0x000000ffff117224 */ /* 0x000fe400078e0006 */
[----:B---3--:R-:W-:Y:S01]  /*0760*/  FADD R15, -R15, R16 ;  /* 0x000000100f0f7221 */ /* 0x008fe20000000100 */
[----:B------:R-:W-:Y:S01]  /*0770*/  FADD R16, -R4, -RZ ;  /* 0x800000ff04107221 */ /* 0x000fe20000000100 */
[----:B----4-:R-:W-:Y:S01]  /*0780*/  FADD R2, -R2, R19 ;  /* 0x0000001302027221 */ /* 0x010fe20000000100 */
[----:B------:R-:W-:Y:S06]  /*0790*/  @!P0 BRA `(.L_x_55) ;  /* 0x0000000000dc8947 */ /* 0x000fec0003800000 */
[----:B------:R-:W-:-:S13]  /*07a0*/  FSETP.NEU.AND P0, PT, |R4|, +INF , PT ;  /* 0x7f8000000400780b */ /* 0x000fda0003f0d200 */
[----:B------:R-:W-:Y:S01]  /*07b0*/  @!P0 FMUL R10, RZ, -R4 ;  /* 0x80000004ff0a8220 */ /* 0x000fe20000400000 */
[----:B------:R-:W-:Y:S01]  /*07c0*/  @!P0 MOV R6, RZ ;  /* 0x000000ff00068202 */ /* 0x000fe20000000f00 */
[----:B------:R-:W-:Y:S06]  /*07d0*/  @!P0 BRA `(.L_x_55) ;  /* 0x0000000000cc8947 */ /* 0x000fec0003800000 */
[----:B------:R-:W-:Y:S01]  /*07e0*/  IMAD.SHL.U32 R10, R16, 0x100, RZ ;  /* 0x00000100100a7824 */ /* 0x000fe200078e00ff */
[----:B------:R-:W0:Y:S01]  /*07f0*/  LDCU.64 UR8, c[0x4][URZ] ;  /* 0x01000000ff0877ac */ /* 0x000e220008000a00 */
[----:B------:R-:W-:Y:S02]  /*0800*/  IMAD.MOV.U32 R20, RZ, RZ, RZ ;  /* 0x000000ffff147224 */ /* 0x000fe400078e00ff */
[----:B------:R-:W-:Y:S01]  /*0810*/  IMAD.MOV.U32 R6, RZ, RZ, R1 ;  /* 0x000000ffff067224 */ /* 0x000fe200078e0001 */
[----:B------:R-:W-:Y:S01]  /*0820*/  LOP3.LUT R23, R10, 0x80000000, RZ, 0xfc, !PT ;  /* 0x800000000a177812 */ /* 0x000fe200078efcff */
[----:B------:R-:W-:Y:S01]  /*0830*/  UMOV UR5, URZ ;  /* 0x000000ff00057c82 */ /* 0x000fe20008000000 */
[----:B------:R-:W-:-:S05]  /*0840*/  UMOV UR4, URZ ;  /* 0x000000ff00047c82 */ /* 0x000fca0008000000 */
.L_x_56:
[----:B0-----:R-:W-:Y:S02]  /*0850*/  IMAD.U32 R10, RZ, RZ, UR8 ;  /* 0x00000008ff0a7e24 */ /* 0x001fe4000f8e00ff */
[----:B------:R-:W-:-:S05]  /*0860*/  IMAD.U32 R11, RZ, RZ, UR9 ;  /* 0x00000009ff0b7e24 */ /* 0x000fca000f8e00ff */
[----:B------:R-:W2:Y:S01]  /*0870*/  LDG.E.CONSTANT R10, desc[UR6][R10.64] ;  /* 0x000000060a0a7981 */ /* 0x000ea2000c1e9900 */
[----:B------:R-:W-:Y:S02]  /*0880*/  UIADD3 UR8, UP0, UPT, UR8, 0x4, URZ ;  /* 0x0000000408087890 */ /* 0x000fe4000ff1e0ff */
[----:B------:R-:W-:Y:S02]  /*0890*/  UIADD3 UR4, UPT, UPT, UR4, 0x1, URZ ;  /* 0x0000000104047890 */ /* 0x000fe4000fffe0ff */
[----:B------:R-:W-:Y:S02]  /*08a0*/  UIADD3.X UR9, UPT, UPT, URZ, UR9, URZ, UP0, !UPT ;  /* 0x00000009ff097290 */ /* 0x000fe400087fe4ff */
[----:B------:R-:W-:Y:S01]  /*08b0*/  UISETP.NE.AND UP0, UPT, UR4, 0x6, UPT ;  /* 0x000000060400788c */ /* 0x000fe2000bf05270 */
[----:B--2---:R-:W-:-:S03]  /*08c0*/  IMAD.WIDE.U32 R18, R10, R23, RZ ;  /* 0x000000170a127225 */ /* 0x004fc600078e00ff */
[----:B------:R-:W-:-:S04]  /*08d0*/  IADD3 R21, P0, PT, R18, R20, RZ ;  /* 0x0000001412157210 */ /* 0x000fc80007f1e0ff */
[----:B------:R-:W-:Y:S01]  /*08e0*/  IADD3.X R20, PT, PT, R19, UR5, RZ, P0, !PT ;  /* 0x0000000513147c10 */ /* 0x000fe200087fe4ff */
[----:B------:R0:W-:Y:S02]  /*08f0*/  STL [R6], R21 ;  /* 0x0000001506007387 */ /* 0x0001e40000100800 */
[----:B0-----:R-:W-:Y:S01]  /*0900*/  VIADD R6, R6, 0x4 ;  /* 0x0000000406067836 */ /* 0x001fe20000000000 */
[----:B------:R-:W-:Y:S06]  /*0910*/  BRA.U UP0, `(.L_x_56) ;  /* 0xfffffffd00cc7547 */ /* 0x000fec000b83ffff */
[----:B------:R-:W-:Y:S01]  /*0920*/  SHF.R.U32.HI R18, RZ, 0x17, R16 ;  /* 0x00000017ff127819 */ /* 0x000fe20000011610 */
[----:B------:R0:W-:Y:S03]  /*0930*/  STL [R1+0x18], R20 ;  /* 0x0000181401007387 */ /* 0x0001e60000100800 */
[C---:B------:R-:W-:Y:S02]  /*0940*/  LOP3.LUT R6, R18.reuse, 0xe0, RZ, 0xc0, !PT ;  /* 0x000000e012067812 */ /* 0x040fe400078ec0ff */
[----:B------:R-:W-:Y:S02]  /*0950*/  LOP3.LUT P0, RZ, R18, 0x1f, RZ, 0xc0, !PT ;  /* 0x0000001f12ff7812 */ /* 0x000fe4000780c0ff */
[----:B------:R-:W-:-:S04]  /*0960*/  IADD3 R6, PT, PT, R6, -0x80, RZ ;  /* 0xffffff8006067810 */ /* 0x000fc80007ffe0ff */
[----:B------:R-:W-:-:S05]  /*0970*/  SHF.R.U32.HI R6, RZ, 0x5, R6 ;  /* 0x00000005ff067819 */ /* 0x000fca0000011606 */
[----:B------:R-:W-:-:S05]  /*0980*/  IMAD R19, R6, -0x4, R1 ;  /* 0xfffffffc06137824 */ /* 0x000fca00078e0201 */
[----:B------:R-:W2:Y:S04]  /*0990*/  LDL R6, [R19+0x18] ;  /* 0x0000180013067983 */ /* 0x000ea80000100800 */
[----:B------:R-:W2:Y:S04]  /*09a0*/  LDL R11, [R19+0x14] ;  /* 0x00001400130b7983 */ /* 0x000ea80000100800 */
[----:B------:R-:W3:Y:S01]  /*09b0*/  @P0 LDL R10, [R19+0x10] ;  /* 0x00001000130a0983 */ /* 0x000ee20000100800 */
[----:B------:R-:W-:Y:S01]  /*09c0*/  LOP3.LUT R18, R18, 0x1f, RZ, 0xc0, !PT ;  /* 0x0000001f12127812 */ /* 0x000fe200078ec0ff */
[----:B------:R-:W-:Y:S01]  /*09d0*/  UMOV UR4, 0x54442d19 ;  /* 0x54442d1900047882 */ /* 0x000fe20000000000 */
[----:B------:R-:W-:-:S02]  /*09e0*/  UMOV UR5, 0x3bf921fb ;  /* 0x3bf921fb00057882 */ /* 0x000fc40000000000 */
[-C--:B--2---:R-:W-:Y:S02]  /*09f0*/  @P0 SHF.L.W.U32.HI R6, R11, R18.reuse, R6 ;  /* 0x000000120b060219 */ /* 0x084fe40000010e06 */
[----:B---3--:R-:W-:Y:S02]  /*0a00*/  @P0 SHF.L.W.U32.HI R11, R10, R18, R11 ;  /* 0x000000120a0b0219 */ /* 0x008fe40000010e0b */
[----:B------:R-:W-:Y:S02]  /*0a10*/  ISETP.GE.AND P0, PT, R16, RZ, PT ;  /* 0x000000ff1000720c */ /* 0x000fe40003f06270 */
[C-C-:B------:R-:W-:Y:S01]  /*0a20*/  SHF.L.W.U32.HI R21, R11.reuse, 0x2, R6.reuse ;  /* 0x000000020b157819 */ /* 0x140fe20000010e06 */
[----:B------:R-:W-:Y:S01]  /*0a30*/  IMAD.SHL.U32 R11, R11, 0x4, RZ ;  /* 0x000000040b0b7824 */ /* 0x000fe200078e00ff */
[----:B------:R-:W-:Y:S02]  /*0a40*/  SHF.R.U32.HI R6, RZ, 0x1e, R6 ;  /* 0x0000001eff067819 */ /* 0x000fe40000011606 */
[----:B------:R-:W-:-:S02]  /*0a50*/  SHF.R.S32.HI R18, RZ, 0x1f, R21 ;  /* 0x0000001fff127819 */ /* 0x000fc40000011415 */
[C---:B0-----:R-:W-:Y:S02]  /*0a60*/  LOP3.LUT R20, R21.reuse, R16, RZ, 0x3c, !PT ;  /* 0x0000001015147212 */ /* 0x041fe400078e3cff */
[C---:B------:R-:W-:Y:S02]  /*0a70*/  LOP3.LUT R10, R18.reuse, R11, RZ, 0x3c, !PT ;  /* 0x0000000b120a7212 */ /* 0x040fe400078e3cff */
[----:B------:R-:W-:Y:S02]  /*0a80*/  LOP3.LUT R11, R18, R21, RZ, 0x3c, !PT ;  /* 0x00000015120b7212 */ /* 0x000fe400078e3cff */
[----:B------:R-:W-:Y:S02]  /*0a90*/  LEA.HI R6, R21, R6, RZ, 0x1 ;  /* 0x0000000615067211 */ /* 0x000fe400078f08ff */
[----:B------:R-:W-:Y:S02]  /*0aa0*/  ISETP.GE.AND P1, PT, R20, RZ, PT ;  /* 0x000000ff1400720c */ /* 0x000fe40003f26270 */
[----:B------:R-:W0:Y:S01]  /*0ab0*/  I2F.F64.S64 R10, R10 ;  /* 0x0000000a000a7312 */ /* 0x000e220000301c00 */
[----:B------:R-:W-:-:S04]  /*0ac0*/  IMAD.MOV R20, RZ, RZ, -R6 ;  /* 0x000000ffff147224 */ /* 0x000fc800078e0a06 */
[----:B------:R-:W-:Y:S01]  /*0ad0*/  @!P0 IMAD.MOV.U32 R6, RZ, RZ, R20 ;  /* 0x000000ffff068224 */ /* 0x000fe200078e0014 */
[----:B0-----:R-:W-:-:S10]  /*0ae0*/  DMUL R18, R10, UR4 ;  /* 0x000000040a127c28 */ /* 0x001fd40008000000 */
[----:B------:R-:W0:Y:S02]  /*0af0*/  F2F.F32.F64 R18, R18 ;  /* 0x0000001200127310 */ /* 0x000e240000301000 */
[----:B0-----:R-:W-:-:S07]  /*0b00*/  FSEL R10, -R18, R18, !P1 ;  /* 0x00000012120a7208 */ /* 0x001fce0004800100 */
.L_x_55:
[----:B------:R-:W-:Y:S05]  /*0b10*/  BSYNC.RECONVERGENT B0 ;  /* 0x0000000000007941 */ /* 0x000fea0003800200 */
.L_x_54:
[----:B------:R-:W-:Y:S01]  /*0b20*/  LOP3.LUT R19, R6, 0x1, RZ, 0xc0, !PT ;  /* 0x0000000106137812 */ /* 0x000fe200078ec0ff */
[----:B------:R-:W-:Y:S02]  /*0b30*/  IMAD.MOV.U32 R20, RZ, RZ, 0x37cbac00 ;  /* 0x37cbac00ff147424 */ /* 0x000fe400078e00ff */
[----:B------:R-:W-:Y:S01]  /*0b40*/  FMUL R11, R10, R10 ;  /* 0x0000000a0a0b7220 */ /* 0x000fe20000400000 */
[----:B------:R-:W-:Y:S01]  /*0b50*/  IMAD.MOV.U32 R21, RZ, RZ, 0x3c0885e4 ;  /* 0x3c0885e4ff157424 */ /* 0x000fe200078e00ff */
[----:B------:R-:W-:Y:S01]  /*0b60*/  ISETP.NE.U32.AND P0, PT, R19, 0x1, PT ;  /* 0x000000011300780c */ /* 0x000fe20003f05070 */
[----:B------:R-:W-:Y:S02]  /*0b70*/  VIADD R19, R6, 0x1 ;  /* 0x0000000106137836 */ /* 0x000fe40000000000 */
[----:B------:R-:W-:Y:S01]  /*0b80*/  FFMA R18, R11, R20, -0.0013887860113754868507 ;  /* 0xbab607ed0b127423 */ /* 0x000fe20000000014 */
[----:B------:R-:W-:Y:S01]  /*0b90*/  MOV R22, 0x3e2aaaa8 ;  /* 0x3e2aaaa800167802 */ /* 0x000fe20000000f00 */
[----:B------:R-:W-:Y:S01]  /*0ba0*/  BSSY.RECONVERGENT B0, `(.L_x_57) ;  /* 0x0000046000007945 */ /* 0x000fe20003800200 */
[----:B------:R-:W-:-:S02]  /*0bb0*/  FSEL R6, R21, 0.041666727513074874878, !P0 ;  /* 0x3d2aaabb15067808 */ /* 0x000fc40004000000 */
[----:B------:R-:W-:Y:S02]  /*0bc0*/  FSEL R18, R18, -0.00019574658654164522886, P0 ;  /* 0xb94d415312127808 */ /* 0x000fe40000000000 */
[----:B------:R-:W-:Y:S02]  /*0bd0*/  LOP3.LUT P1, RZ, R19, 0x2, RZ, 0xc0, !PT ;  /* 0x0000000213ff7812 */ /* 0x000fe4000782c0ff */
[----:B------:R-:W-:Y:S01]  /*0be0*/  FSEL R25, R10, 1, !P0 ;  /* 0x3f8000000a197808 */ /* 0x000fe20004000000 */
[C---:B------:R-:W-:Y:S01]  /*0bf0*/  FFMA R18, R11.reuse, R18, R6 ;  /* 0x000000120b127223 */ /* 0x040fe20000000006 */
[----:B------:R-:W-:Y:S01]  /*0c00*/  FSEL R19, -R22, -0.4999999701976776123, !P0 ;  /* 0xbeffffff16137808 */ /* 0x000fe20004000100 */
[----:B------:R-:W-:Y:S01]  /*0c10*/  IMAD.MOV.U32 R10, RZ, RZ, R12 ;  /* 0x000000ffff0a7224 */ /* 0x000fe200078e000c */
[----:B------:R-:W-:Y:S01]  /*0c20*/  FSETP.GE.AND P0, PT, |R4|, 105615, PT ;  /* 0x47ce47800400780b */ /* 0x000fe20003f06200 */
[C---:B------:R-:W-:Y:S02]  /*0c30*/  FFMA R6, R11.reuse, R25, RZ ;  /* 0x000000190b067223 */ /* 0x040fe400000000ff */
[----:B------:R-:W-:-:S04]  /*0c40*/  FFMA R18, R11, R18, R19 ;  /* 0x000000120b127223 */ /* 0x000fc80000000013 */
[----:B------:R-:W-:Y:S01]  /*0c50*/  FFMA R25, R6, R18, R25 ;  /* 0x0000001206197223 */ /* 0x000fe20000000019 */
[----:B------:R-:W-:-:S03]  /*0c60*/  IMAD.MOV.U32 R6, RZ, RZ, R17 ;  /* 0x000000ffff067224 */ /* 0x000fc600078e0011 */
[----:B------:R-:W-:Y:S02]  /*0c70*/  @P1 FADD R25, RZ, -R25 ;  /* 0x80000019ff191221 */ /* 0x000fe40000000000 */
[----:B------:R-:W-:Y:S05]  /*0c80*/  @!P0 BRA `(.L_x_58) ;  /* 0x0000000000dc8947 */ /* 0x000fea0003800000 */
[----:B------:R-:W-:-:S13]  /*0c90*/  FSETP.NEU.AND P0, PT, |R4|, +INF , PT ;  /* 0x7f8000000400780b */ /* 0x000fda0003f0d200 */
[----:B------:R-:W-:Y:S01]  /*0ca0*/  @!P0 FMUL R10, RZ, -R4 ;  /* 0x80000004ff0a8220 */ /* 0x000fe20000400000 */
[----:B------:R-:W-:Y:S01]  /*0cb0*/  @!P0 IMAD.MOV.U32 R6, RZ, RZ, RZ ;  /* 0x000000ffff068224 */ /* 0x000fe200078e00ff */
        /* <DEDUP_REMOVED lines=8> */
.L_x_59:
[----:B0-----:R-:W-:Y:S01]  /*0d40*/  MOV R10, UR8 ;  /* 0x00000008000a7c02 */ /* 0x001fe20008000f00 */
        /* <DEDUP_REMOVED lines=15> */
[----:B------:R-:W-:-:S03]  /*0e40*/  LOP3.LUT P0, RZ, R18, 0x1f, RZ, 0xc0, !PT ;  /* 0x0000001f12ff7812 */ /* 0x000fc6000780c0ff */
[----:B------:R-:W-:-:S05]  /*0e50*/  VIADD R6, R6, 0xffffff80 ;  /* 0xffffff8006067836 */ /* 0x000fca0000000000 */
[----:B------:R-:W-:-:S05]  /*0e60*/  SHF.R.U32.HI R6, RZ, 0x5, R6 ;  /* 0x00000005ff067819 */ /* 0x000fca0000011606 */
[----:B------:R-:W-:-:S05]  /*0e70*/  IMAD R19, R6, -0x4, R1 ;  /* 0xfffffffc06137824 */ /* 0x000fca00078e0201 */
[----:B------:R-:W2:Y:S04]  /*0e80*/  LDL R6, [R19+0x18] ;  /* 0x0000180013067983 */ /* 0x000ea80000100800 */
[----:B------:R-:W2:Y:S04]  /*0e90*/  LDL R11, [R19+0x14] ;  /* 0x00001400130b7983 */ /* 0x000ea80000100800 */
[----:B------:R-:W3:Y:S01]  /*0ea0*/  @P0 LDL R10, [R19+0x10] ;  /* 0x00001000130a0983 */ /* 0x000ee20000100800 */
[----:B------:R-:W-:Y:S01]  /*0eb0*/  LOP3.LUT R18, R18, 0x1f, RZ, 0xc0, !PT ;  /* 0x0000001f12127812 */ /* 0x000fe200078ec0ff */
[----:B------:R-:W-:Y:S01]  /*0ec0*/  UMOV UR4, 0x54442d19 ;  /* 0x54442d1900047882 */ /* 0x000fe20000000000 */
[----:B------:R-:W-:Y:S01]  /*0ed0*/  UMOV UR5, 0x3bf921fb ;  /* 0x3bf921fb00057882 */ /* 0x000fe20000000000 */
[----:B------:R-:W-:-:S02]  /*0ee0*/  ISETP.GE.AND P1, PT, R16, RZ, PT ;  /* 0x000000ff1000720c */ /* 0x000fc40003f26270 */
[-C--:B--2---:R-:W-:Y:S02]  /*0ef0*/  @P0 SHF.L.W.U32.HI R6, R11, R18.reuse, R6 ;  /* 0x000000120b060219 */ /* 0x084fe40000010e06 */
[----:B---3--:R-:W-:-:S04]  /*0f00*/  @P0 SHF.L.W.U32.HI R11, R10, R18, R11 ;  /* 0x000000120a0b0219 */ /* 0x008fc80000010e0b */
[C-C-:B------:R-:W-:Y:S01]  /*0f10*/  SHF.L.W.U32.HI R23, R11.reuse, 0x2, R6.reuse ;  /* 0x000000020b177819 */ /* 0x140fe20000010e06 */
[----:B------:R-:W-:Y:S01]  /*0f20*/  IMAD.SHL.U32 R11, R11, 0x4, RZ ;  /* 0x000000040b0b7824 */ /* 0x000fe200078e00ff */
[----:B------:R-:W-:Y:S02]  /*0f30*/  SHF.R.U32.HI R6, RZ, 0x1e, R6 ;  /* 0x0000001eff067819 */ /* 0x000fe40000011606 */
[----:B------:R-:W-:Y:S02]  /*0f40*/  SHF.R.S32.HI R18, RZ, 0x1f, R23 ;  /* 0x0000001fff127819 */ /* 0x000fe40000011417 */
[----:B------:R-:W-:Y:S02]  /*0f50*/  LEA.HI R6, R23, R6, RZ, 0x1 ;  /* 0x0000000617067211 */ /* 0x000fe400078f08ff */
[C---:B------:R-:W-:Y:S02]  /*0f60*/  LOP3.LUT R10, R18.reuse, R11, RZ, 0x3c, !PT ;  /* 0x0000000b120a7212 */ /* 0x040fe400078e3cff */
[----:B------:R-:W-:-:S02]  /*0f70*/  LOP3.LUT R11, R18, R23, RZ, 0x3c, !PT ;  /* 0x00000017120b7212 */ /* 0x000fc400078e3cff */
[----:B0-----:R-:W-:Y:S01]  /*0f80*/  LOP3.LUT R24, R23, R16, RZ, 0x3c, !PT ;  /* 0x0000001017187212 */ /* 0x001fe200078e3cff */
[----:B------:R-:W-:-:S03]  /*0f90*/  IMAD.MOV R23, RZ, RZ, -R6 ;  /* 0x000000ffff177224 */ /* 0x000fc600078e0a06 */
[----:B------:R-:W0:Y:S01]  /*0fa0*/  I2F.F64.S64 R10, R10 ;  /* 0x0000000a000a7312 */ /* 0x000e220000301c00 */
[----:B------:R-:W-:Y:S01]  /*0fb0*/  ISETP.GE.AND P0, PT, R24, RZ, PT ;  /* 0x000000ff1800720c */ /* 0x000fe20003f06270 */
[----:B------:R-:W-:Y:S01]  /*0fc0*/  @!P1 IMAD.MOV.U32 R6, RZ, RZ, R23 ;  /* 0x000000ffff069224 */ /* 0x000fe200078e0017 */
[----:B0-----:R-:W-:-:S10]  /*0fd0*/  DMUL R18, R10, UR4 ;  /* 0x000000040a127c28 */ /* 0x001fd40008000000 */
[----:B------:R-:W0:Y:S02]  /*0fe0*/  F2F.F32.F64 R18, R18 ;  /* 0x0000001200127310 */ /* 0x000e240000301000 */
[----:B0-----:R-:W-:-:S07]  /*0ff0*/  FSEL R10, -R18, R18, !P0 ;  /* 0x00000012120a7208 */ /* 0x001fce0004000100 */
.L_x_58:
[----:B------:R-:W-:Y:S05]  /*1000*/  BSYNC.RECONVERGENT B0 ;  /* 0x0000000000007941 */ /* 0x000fea0003800200 */
.L_x_57:
[----:B------:R-:W-:Y:S01]  /*1010*/  FMUL R11, R10, R10 ;  /* 0x0000000a0a0b7220 */ /* 0x000fe20000400000 */
[C---:B------:R-:W-:Y:S01]  /*1020*/  LOP3.LUT R19, R6.reuse, 0x1, RZ, 0xc0, !PT ;  /* 0x0000000106137812 */ /* 0x040fe200078ec0ff */
[----:B------:R-:W-:Y:S01]  /*1030*/  IMAD.MOV.U32 R24, RZ, RZ, 0x3effffff ;  /* 0x3effffffff187424 */ /* 0x000fe200078e00ff */
[----:B------:R-:W-:Y:S01]  /*1040*/  MOV R23, 0x3d2aaabb ;  /* 0x3d2aaabb00177802 */ /* 0x000fe20000000f00 */
[----:B------:R-:W-:Y:S01]  /*1050*/  FFMA R18, R11, R20, -0.0013887860113754868507 ;  /* 0xbab607ed0b127423 */ /* 0x000fe20000000014 */
[----:B------:R-:W-:Y:S01]  /*1060*/  ISETP.NE.U32.AND P0, PT, R19, 0x1, PT ;  /* 0x000000011300780c */ /* 0x000fe20003f05070 */
[----:B------:R-:W-:Y:S01]  /*1070*/  BSSY.RECONVERGENT B0, `(.L_x_60) ;  /* 0x0000048000007945 */ /* 0x000fe20003800200 */
[----:B------:R-:W-:Y:S01]  /*1080*/  LOP3.LUT P1, RZ, R6, 0x2, RZ, 0xc0, !PT ;  /* 0x0000000206ff7812 */ /* 0x000fe2000782c0ff */
[----:B------:R-:W-:Y:S01]  /*1090*/  IMAD.MOV.U32 R27, RZ, RZ, R17 ;  /* 0x000000ffff1b7224 */ /* 0x000fe200078e0011 */
[----:B------:R-:W-:Y:S02]  /*10a0*/  FSEL R18, R18, -0.00019574658654164522886, !P0 ;  /* 0xb94d415312127808 */ /* 0x000fe40004000000 */
[----:B------:R-:W-:-:S02]  /*10b0*/  FSEL R26, R23, 0.0083327032625675201416, !P0 ;  /* 0x3c0885e4171a7808 */ /* 0x000fc40004000000 */
[----:B------:R-:W-:Y:S02]  /*10c0*/  FSEL R19, -R24, -0.16666662693023681641, !P0 ;  /* 0xbe2aaaa818137808 */ /* 0x000fe40004000100 */
[----:B------:R-:W-:Y:S01]  /*10d0*/  FSEL R6, R10, 1, P0 ;  /* 0x3f8000000a067808 */ /* 0x000fe20000000000 */
[C---:B------:R-:W-:Y:S01]  /*10e0*/  FFMA R18, R11.reuse, R18, R26 ;  /* 0x000000120b127223 */ /* 0x040fe2000000001a */
[----:B------:R-:W-:Y:S01]  /*10f0*/  FSETP.GE.AND P0, PT, |R4|, 105615, PT ;  /* 0x47ce47800400780b */ /* 0x000fe20003f06200 */
[----:B------:R-:W-:Y:S02]  /*1100*/  IMAD.MOV.U32 R10, RZ, RZ, R12 ;  /* 0x000000ffff0a7224 */ /* 0x000fe400078e000c */
[C---:B------:R-:W-:Y:S01]  /*1110*/  FFMA R18, R11.reuse, R18, R19 ;  /* 0x000000120b127223 */ /* 0x040fe20000000013 */
[----:B------:R-:W-:-:S04]  /*1120*/  FFMA R11, R11, R6, RZ ;  /* 0x000000060b0b7223 */ /* 0x000fc800000000ff */
[----:B------:R-:W-:-:S04]  /*1130*/  FFMA R6, R11, R18, R6 ;  /* 0x000000120b067223 */ /* 0x000fc80000000006 */
[----:B------:R-:W-:-:S04]  /*1140*/  @P1 FADD R6, RZ, -R6 ;  /* 0x80000006ff061221 */ /* 0x000fc80000000000 */
[----:B------:R-:W-:-:S04]  /*1150*/  FMUL R11, R15, R6 ;  /* 0x000000060f0b7220 */ /* 0x000fc80000400000 */
[----:B------:R-:W-:Y:S01]  /*1160*/  FFMA R6, R14, R25, -R11 ;  /* 0x000000190e067223 */ /* 0x000fe2000000080b */
[----:B------:R-:W-:Y:S06]  /*1170*/  @!P0 BRA `(.L_x_61) ;  /* 0x0000000000dc8947 */ /* 0x000fec0003800000 */
[----:B------:R-:W-:-:S13]  /*1180*/  FSETP.NEU.AND P0, PT, |R4|, +INF , PT ;  /* 0x7f8000000400780b */ /* 0x000fda0003f0d200 */
[----:B------:R-:W-:Y:S01]  /*1190*/  @!P0 FMUL R10, RZ, -R4 ;  /* 0x80000004ff0a8220 */ /* 0x000fe20000400000 */
[----:B------:R-:W-:Y:S01]  /*11a0*/  @!P0 IMAD.MOV.U32 R27, RZ, RZ, RZ ;  /* 0x000000ffff1b8224 */ /* 0x000fe200078e00ff */
[----:B------:R-:W-:Y:S06]  /*11b0*/  @!P0 BRA `(.L_x_61) ;  /* 0x0000000000cc8947 */ /* 0x000fec0003800000 */
[----:B------:R-:W-:Y:S01]  /*11c0*/  IMAD.SHL.U32 R10, R16, 0x100, RZ ;  /* 0x00000100100a7824 */ /* 0x000fe200078e00ff */
[----:B------:R-:W-:Y:S01]  /*11d0*/  MOV R25, R1 ;  /* 0x0000000100197202 */ /* 0x000fe20000000f00 */
[----:B------:R-:W-:Y:S01]  /*11e0*/  IMAD.MOV.U32 R26, RZ, RZ, RZ ;  /* 0x000000ffff1a7224 */ /* 0x000fe200078e00ff */
[----:B------:R-:W0:Y:S02]  /*11f0*/  LDCU.64 UR8, c[0x4][URZ] ;  /* 0x01000000ff0877ac */ /* 0x000e240008000a00 */
[----:B------:R-:W-:Y:S01]  /*1200*/  LOP3.LUT R27, R10, 0x80000000, RZ, 0xfc, !PT ;  /* 0x800000000a1b7812 */ /* 0x000fe200078efcff */
[----:B------:R-:W-:Y:S01]  /*1210*/  UMOV UR5, URZ ;  /* 0x000000ff00057c82 */ /* 0x000fe20008000000 */
[----:B------:R-:W-:-:S05]  /*1220*/  UMOV UR4, URZ ;  /* 0x000000ff00047c82 */ /* 0x000fca0008000000 */
.L_x_62:
        /* <DEDUP_REMOVED lines=28> */
[----:B---3--:R-:W-:Y:S02]  /*13f0*/  @P0 SHF.L.W.U32.HI R10, R11, R18, R10 ;  /* 0x000000120b0a0219 */ /* 0x008fe40000010e0a */
[--C-:B0-----:R-:W-:Y:S02]  /*1400*/  SHF.R.U32.HI R26, RZ, 0x1e, R25.reuse ;  /* 0x0000001eff1a7819 */ /* 0x101fe40000011619 */
[C---:B------:R-:W-:Y:S01]  /*1410*/  SHF.L.W.U32.HI R27, R10.reuse, 0x2, R25 ;  /* 0x000000020a1b7819 */ /* 0x040fe20000010e19 */
[----:B------:R-:W-:-:S03]  /*1420*/  IMAD.SHL.U32 R10, R10, 0x4, RZ ;  /* 0x000000040a0a7824 */ /* 0x000fc600078e00ff */
[----:B------:R-:W-:Y:S02]  /*1430*/  SHF.R.S32.HI R11, RZ, 0x1f, R27 ;  /* 0x0000001fff0b7819 */ /* 0x000fe4000001141b */
[----:B------:R-:W-:Y:S02]  /*1440*/  LOP3.LUT R25, R27, R16, RZ, 0x3c, !PT ;  /* 0x000000101b197212 */ /* 0x000fe400078e3cff */
[C---:B------:R-:W-:Y:S02]  /*1450*/  LOP3.LUT R10, R11.reuse, R10, RZ, 0x3c, !PT ;  /* 0x0000000a0b0a7212 */ /* 0x040fe400078e3cff */
[----:B------:R-:W-:Y:S02]  /*1460*/  LOP3.LUT R11, R11, R27, RZ, 0x3c, !PT ;  /* 0x0000001b0b0b7212 */ /* 0x000fe400078e3cff */
[----:B------:R-:W-:Y:S02]  /*1470*/  LEA.HI R27, R27, R26, RZ, 0x1 ;  /* 0x0000001a1b1b7211 */ /* 0x000fe400078f08ff */
[----:B------:R-:W-:-:S02]  /*1480*/  ISETP.GE.AND P0, PT, R25, RZ, PT ;  /* 0x000000ff1900720c */ /* 0x000fc40003f06270 */
[----:B------:R-:W0:Y:S01]  /*1490*/  I2F.F64.S64 R10, R10 ;  /* 0x0000000a000a7312 */ /* 0x000e220000301c00 */
[----:B------:R-:W-:-:S05]  /*14a0*/  IMAD.MOV R25, RZ, RZ, -R27 ;  /* 0x000000ffff197224 */ /* 0x000fca00078e0a1b */
[----:B------:R-:W-:Y:S01]  /*14b0*/  @!P1 MOV R27, R25 ;  /* 0x00000019001b9202 */ /* 0x000fe20000000f00 */
[----:B0-----:R-:W-:-:S10]  /*14c0*/  DMUL R18, R10, UR4 ;  /* 0x000000040a127c28 */ /* 0x001fd40008000000 */
[----:B------:R-:W0:Y:S02]  /*14d0*/  F2F.F32.F64 R18, R18 ;  /* 0x0000001200127310 */ /* 0x000e240000301000 */
[----:B0-----:R-:W-:-:S07]  /*14e0*/  FSEL R10, -R18, R18, !P0 ;  /* 0x00000012120a7208 */ /* 0x001fce0004000100 */
.L_x_61:
[----:B------:R-:W-:Y:S05]  /*14f0*/  BSYNC.RECONVERGENT B0 ;  /* 0x0000000000007941 */ /* 0x000fea0003800200 */
.L_x_60:
[C---:B------:R-:W-:Y:S01]  /*1500*/  LOP3.LUT R18, R27.reuse, 0x1, RZ, 0xc0, !PT ;  /* 0x000000011b127812 */ /* 0x040fe200078ec0ff */
[----:B------:R-:W-:Y:S01]  /*1510*/  FMUL R11, R10, R10 ;  /* 0x0000000a0a0b7220 */ /* 0x000fe20000400000 */
[----:B------:R-:W-:Y:S01]  /*1520*/  LOP3.LUT P1, RZ, R27, 0x2, RZ, 0xc0, !PT ;  /* 0x000000021bff7812 */ /* 0x000fe2000782c0ff */
[----:B------:R-:W-:Y:S01]  /*1530*/  BSSY.RECONVERGENT B0, `(.L_x_63) ;  /* 0x0000046000007945 */ /* 0x000fe20003800200 */
[----:B------:R-:W-:Y:S01]  /*1540*/  ISETP.NE.U32.AND P0, PT, R18, 0x1, PT ;  /* 0x000000011200780c */ /* 0x000fe20003f05070 */
[----:B------:R-:W-:-:S03]  /*1550*/  FFMA R18, R11, R20, -0.0013887860113754868507 ;  /* 0xbab607ed0b127423 */ /* 0x000fc60000000014 */
[----:B------:R-:W-:Y:S02]  /*1560*/  FSEL R26, R23, 0.0083327032625675201416, !P0 ;  /* 0x3c0885e4171a7808 */ /* 0x000fe40004000000 */
[----:B------:R-:W-:Y:S02]  /*1570*/  FSEL R18, R18, -0.00019574658654164522886, !P0 ;  /* 0xb94d415312127808 */ /* 0x000fe40004000000 */
[----:B------:R-:W-:Y:S02]  /*1580*/  FSEL R10, R10, 1, P0 ;  /* 0x3f8000000a0a7808 */ /* 0x000fe40000000000 */
[----:B------:R-:W-:Y:S01]  /*1590*/  FSEL R23, -R24, -0.16666662693023681641, !P0 ;  /* 0xbe2aaaa818177808 */ /* 0x000fe20004000100 */
[C---:B------:R-:W-:Y:S01]  /*15a0*/  FFMA R18, R11.reuse, R18, R26 ;  /* 0x000000120b127223 */ /* 0x040fe2000000001a */
[----:B------:R-:W-:Y:S01]  /*15b0*/  FSETP.GE.AND P0, PT, |R4|, 105615, PT ;  /* 0x47ce47800400780b */ /* 0x000fe20003f06200 */
[C---:B------:R-:W-:Y:S02]  /*15c0*/  FFMA R19, R11.reuse, R10, RZ ;  /* 0x0000000a0b137223 */ /* 0x040fe400000000ff */
[----:B------:R-:W-:-:S04]  /*15d0*/  FFMA R18, R11, R18, R23 ;  /* 0x000000120b127223 */ /* 0x000fc80000000017 */
[----:B------:R-:W-:-:S04]  /*15e0*/  FFMA R19, R19, R18, R10 ;  /* 0x0000001213137223 */ /* 0x000fc8000000000a */
[----:B------:R-:W-:-:S04]  /*15f0*/  @P1 FADD R19, RZ, -R19 ;  /* 0x80000013ff131221 */ /* 0x000fc80000000000 */
[----:B------:R-:W-:Y:S01]  /*1600*/  FMUL R14, R14, R19 ;  /* 0x000000130e0e7220 */ /* 0x000fe20000400000 */
[----:B------:R-:W-:Y:S06]  /*1610*/  @!P0 BRA `(.L_x_64) ;  /* 0x0000000000dc8947 */ /* 0x000fec0003800000 */
        /* <DEDUP_REMOVED lines=11> */
.L_x_65:
        /* <DEDUP_REMOVED lines=11> */
[----:B0-----:R-:W-:Y:S01]  /*1780*/  IADD3 R4, PT, PT, R4, 0x4, RZ ;  /* 0x0000000404047810 */ /* 0x001fe20007ffe0ff */
        /* <DEDUP_REMOVED lines=21> */
[----:B------:R-:W-:Y:S02]  /*18e0*/  LOP3.LUT R16, R17, R16, RZ, 0x3c, !PT ;  /* 0x0000001011107212 */ /* 0x000fe400078e3cff */
[C---:B------:R-:W-:Y:S02]  /*18f0*/  LOP3.LUT R10, R12.reuse, R11, RZ, 0x3c, !PT ;  /* 0x0000000b0c0a7212 */ /* 0x040fe400078e3cff */
[----:B------:R-:W-:-:S02]  /*1900*/  LOP3.LUT R11, R12, R17, RZ, 0x3c, !PT ;  /* 0x000000110c0b7212 */ /* 0x000fc400078e3cff */
[----:B------:R-:W-:Y:S02]  /*1910*/  LEA.HI R17, R17, R4, RZ, 0x1 ;  /* 0x0000000411117211 */ /* 0x000fe400078f08ff */
[----:B------:R-:W-:Y:S02]  /*1920*/  ISETP.GE.AND P0, PT, R16, RZ, PT ;  /* 0x000000ff1000720c */ /* 0x000fe40003f06270 */
[----:B------:R-:W1:Y:S01]  /*1930*/  I2F.F64.S64 R10, R10 ;  /* 0x0000000a000a7312 */ /* 0x000e620000301c00 */
[----:B------:R-:W-:-:S04]  /*1940*/  IMAD.MOV R4, RZ, RZ, -R17 ;  /* 0x000000ffff047224 */ /* 0x000fc800078e0a11 */
[----:B------:R-:W-:Y:S01]  /*1950*/  @!P1 IMAD.MOV.U32 R17, RZ, RZ, R4 ;  /* 0x000000ffff119224 */ /* 0x000fe200078e0004 */
[----:B-1----:R-:W-:-:S10]  /*1960*/  DMUL R18, R10, UR4 ;  /* 0x000000040a127c28 */ /* 0x002fd40008000000 */
[----:B------:R-:W1:Y:S02]  /*1970*/  F2F.F32.F64 R18, R18 ;  /* 0x0000001200127310 */ /* 0x000e640000301000 */
[----:B01----:R-:W-:-:S07]  /*1980*/  FSEL R12, -R18, R18, !P0 ;  /* 0x00000012120c7208 */ /* 0x003fce0004000100 */
.L_x_64:
[----:B------:R-:W-:Y:S05]  /*1990*/  BSYNC.RECONVERGENT B0 ;  /* 0x0000000000007941 */ /* 0x000fea0003800200 */
.L_x_63:
[----:B------:R-:W-:Y:S01]  /*19a0*/  FMUL R11, R12, R12 ;  /* 0x0000000c0c0b7220 */ /* 0x000fe20000400000 */
[C---:B------:R-:W-:Y:S01]  /*19b0*/  LOP3.LUT R4, R17.reuse, 0x1, RZ, 0xc0, !PT ;  /* 0x0000000111047812 */ /* 0x040fe200078ec0ff */
[----:B------:R-:W-:Y:S02]  /*19c0*/  VIADD R17, R17, 0x1 ;  /* 0x0000000111117836 */ /* 0x000fe40000000000 */
[----:B------:R-:W-:Y:S01]  /*19d0*/  FMUL R19, R13, 0.5 ;  /* 0x3f0000000d137820 */ /* 0x000fe20000400000 */
[----:B------:R-:W-:Y:S01]  /*19e0*/  FFMA R20, R11, R20, -0.0013887860113754868507 ;  /* 0xbab607ed0b147423 */ /* 0x000fe20000000014 */
[----:B------:R-:W-:Y:S02]  /*19f0*/  ISETP.NE.U32.AND P0, PT, R4, 0x1, PT ;  /* 0x000000010400780c */ /* 0x000fe40003f05070 */
[----:B------:R-:W-:Y:S02]  /*1a00*/  LOP3.LUT P1, RZ, R17, 0x2, RZ, 0xc0, !PT ;  /* 0x0000000211ff7812 */ /* 0x000fe4000782c0ff */
[----:B------:R-:W-:-:S02]  /*1a10*/  FSEL R4, R21, 0.041666727513074874878, !P0 ;  /* 0x3d2aaabb15047808 */ /* 0x000fc40004000000 */
[----:B------:R-:W-:Y:S02]  /*1a20*/  FSEL R20, R20, -0.00019574658654164522886, P0 ;  /* 0xb94d415314147808 */ /* 0x000fe40000000000 */
[----:B------:R-:W-:Y:S02]  /*1a30*/  FSEL R17, -R22, -0.4999999701976776123, !P0 ;  /* 0xbeffffff16117808 */ /* 0x000fe40004000100 */
[----:B------:R-:W-:Y:S01]  /*1a40*/  FSEL R12, R12, 1, !P0 ;  /* 0x3f8000000c0c7808 */ /* 0x000fe20004000000 */
[----:B------:R-:W-:Y:S01]  /*1a50*/  FFMA R4, R11, R20, R4 ;  /* 0x000000140b047223 */ /* 0x000fe20000000004 */
[----:B------:R-:W-:-:S03]  /*1a60*/  FSETP.GEU.AND P0, PT, |R6|, R19, PT ;  /* 0x000000130600720b */ /* 0x000fc60003f0e200 */
[C---:B------:R-:W-:Y:S01]  /*1a70*/  FFMA R4, R11.reuse, R4, R17 ;  /* 0x000000040b047223 */ /* 0x040fe20000000011 */
[----:B------:R-:W-:-:S04]  /*1a80*/  FFMA R11, R11, R12, RZ ;  /* 0x0000000c0b0b7223 */ /* 0x000fc800000000ff */
[----:B------:R-:W-:-:S04]  /*1a90*/  FFMA R4, R11, R4, R12 ;  /* 0x000000040b047223 */ /* 0x000fc8000000000c */
[----:B------:R-:W-:Y:S01]  /*1aa0*/  @P1 FADD R4, RZ, -R4 ;  /* 0x80000004ff041221 */ /* 0x000fe20000000000 */
[----:B------:R-:W-:Y:S06]  /*1ab0*/  @P0 EXIT ;  /* 0x000000000000094d */ /* 0x000fec0003800000 */
[----:B------:R-:W-:Y:S01]  /*1ac0*/  FMUL R11, R3, 0.5 ;  /* 0x3f000000030b7820 */ /* 0x000fe20000400000 */
[----:B------:R-:W-:-:S05]  /*1ad0*/  FFMA R4, R15, R4, R14 ;  /* 0x000000040f047223 */ /* 0x000fca000000000e */
[----:B------:R-:W-:-:S13]  /*1ae0*/  FSETP.GEU.AND P0, PT, |R4|, R11, PT ;  /* 0x0000000b0400720b */ /* 0x000fda0003f0e200 */
[----:B------:R-:W-:Y:S05]  /*1af0*/  @P0 EXIT ;  /* 0x000000000000094d */ /* 0x000fea0003800000 */
[----:B------:R-:W-:-:S05]  /*1b00*/  FMUL R11, R0, 0.5 ;  /* 0x3f000000000b7820 */ /* 0x000fca0000400000 */
[----:B------:R-:W-:-:S13]  /*1b10*/  FSETP.GEU.AND P0, PT, |R2|, R11, PT ;  /* 0x0000000b0200720b */ /* 0x000fda0003f0e200 */
[----:B------:R-:W-:Y:S05]  /*1b20*/  @P0 EXIT ;  /* 0x000000000000094d */ /* 0x000fea0003800000 */
[----:B------:R-:W0:Y:S01]  /*1b30*/  LDCU UR4, c[0x0][0x38c] ;  /* 0x00007180ff0477ac */ /* 0x000e220008000800 */
[----:B------:R-:W-:Y:S01]  /*1b40*/  BSSY.RECONVERGENT B0, `(.L_x_66) ;  /* 0x000000d000007945 */ /* 0x000fe20003800200 */
[----:B0-----:R-:W-:-:S04]  /*1b50*/  I2FP.F32.S32 R22, UR4 ;  /* 0x0000000400167c45 */ /* 0x001fc80008201400 */
[----:B------:R-:W0:Y:S08]  /*1b60*/  MUFU.RCP R11, R22 ;  /* 0x00000016000b7308 */ /* 0x000e300000001000 */
[----:B------:R-:W1:Y:S01]  /*1b70*/  FCHK P0, R13, R22 ;  /* 0x000000160d007302 */ /* 0x000e620000000000 */
[----:B0-----:R-:W-:-:S04]  /*1b80*/  FFMA R10, -R22, R11, 1 ;  /* 0x3f800000160a7423 */ /* 0x001fc8000000010b */
[----:B------:R-:W-:-:S04]  /*1b90*/  FFMA R10, R11, R10, R11 ;  /* 0x0000000a0b0a7223 */ /* 0x000fc8000000000b */
[----:B------:R-:W-:-:S04]  /*1ba0*/  FFMA R11, R13, R10, RZ ;  /* 0x0000000a0d0b7223 */ /* 0x000fc800000000ff */
[----:B------:R-:W-:-:S04]  /*1bb0*/  FFMA R12, -R22, R11, R13 ;  /* 0x0000000b160c7223 */ /* 0x000fc8000000010d */
[----:B------:R-:W-:Y:S01]  /*1bc0*/  FFMA R10, R10, R12, R11 ;  /* 0x0000000c0a0a7223 */ /* 0x000fe2000000000b */
[----:B-1----:R-:W-:Y:S06]  /*1bd0*/  @!P0 BRA `(.L_x_67) ;  /* 0x00000000000c8947 */ /* 0x002fec0003800000 */
[----:B------:R-:W-:Y:S01]  /*1be0*/  IMAD.MOV.U32 R10, RZ, RZ, R22 ;  /* 0x000000ffff0a7224 */ /* 0x000fe200078e0016 */
[----:B------:R-:W-:-:S07]  /*1bf0*/  MOV R12, 0x1c10 ;  /* 0x00001c10000c7802 */ /* 0x000fce0000000f00 */
[----:B------:R-:W-:Y:S05]  /*1c00*/  CALL.REL.NOINC `($__internal_1_$__cuda_sm3x_div_rn_noftz_f32_slowpath) ;  /* 0x0000001000787944 */ /* 0x000fea0003c00000 */
.L_x_67:
[----:B------:R-:W-:Y:S05]  /*1c10*/  BSYNC.RECONVERGENT B0 ;  /* 0x0000000000007941 */ /* 0x000fea0003800200 */
.L_x_66:
[----:B------:R-:W-:Y:S01]  /*1c20*/  FADD R13, R10, 1.1920928955078125e-07 ;  /* 0x340000000a0d7421 */ /* 0x000fe20000000000 */
[----:B------:R-:W-:Y:S03]  /*1c30*/  BSSY.RECONVERGENT B0, `(.L_x_68) ;  /* 0x000000e000007945 */ /* 0x000fe60003800200 */
        /* <DEDUP_REMOVED lines=8> */
[----:B------:R-:W-:Y:S01]  /*1cc0*/  MOV R10, R13 ;  /* 0x0000000d000a7202 */ /* 0x000fe20000000f00 */
[----:B------:R-:W-:Y:S01]  /*1cd0*/  IMAD.MOV.U32 R13, RZ, RZ, R6 ;  /* 0x000000ffff0d7224 */ /* 0x000fe200078e0006 */
[----:B------:R-:W-:-:S07]  /*1ce0*/  MOV R12, 0x1d00 ;  /* 0x00001d00000c7802 */ /* 0x000fce0000000f00 */
[----:B------:R-:W-:Y:S05]  /*1cf0*/  CALL.REL.NOINC `($__internal_1_$__cuda_sm3x_div_rn_noftz_f32_slowpath) ;  /* 0x00000010003c7944 */ /* 0x000fea0003c00000 */
[----:B------:R-:W-:-:S07]  /*1d00*/  IMAD.MOV.U32 R18, RZ, RZ, R10 ;  /* 0x000000ffff127224 */ /* 0x000fce00078e000a */
.L_x_69:
[----:B------:R-:W-:Y:S05]  /*1d10*/  BSYNC.RECONVERGENT B0 ;  /* 0x0000000000007941 */ /* 0x000fea0003800200 */
.L_x_68:
[----:B------:R-:W0:Y:S01]  /*1d20*/  F2F.F64.F32 R14, R6 ;  /* 0x00000006000e7310 */ /* 0x000e220000201800 */
[----:B------:R-:W-:Y:S01]  /*1d30*/  IMAD.MOV.U32 R10, RZ, RZ, 0x1 ;  /* 0x00000001ff0a7424 */ /* 0x000fe200078e00ff */
[----:B------:R-:W-:Y:S06]  /*1d40*/  BSSY.RECONVERGENT B0, `(.L_x_70) ;  /* 0x0000018000007945 */ /* 0x000fec0003800200 */
[----:B------:R-:W1:Y:S08]  /*1d50*/  F2F.F64.F32 R16, |R6| ;  /* 0x4000000600107310 */ /* 0x000e700000201800 */
[----:B0-----:R-:W0:Y:S01]  /*1d60*/  MUFU.RCP64H R11, R15 ;  /* 0x0000000f000b7308 */ /* 0x001e220000001800 */
[----:B-1----:R-:W-:-:S02]  /*1d70*/  DMUL R16, R16, 0.5 ;  /* 0x3fe0000010107828 */ /* 0x002fc40000000000 */
[----:B0-----:R-:W-:-:S08]  /*1d80*/  DFMA R12, -R14, R10, 1 ;  /* 0x3ff000000e0c742b */ /* 0x001fd0000000010a */
[----:B------:R-:W-:Y:S01]  /*1d90*/  FSETP.GEU.AND P1, PT, |R17|, 6.5827683646048100446e-37, PT ;  /* 0x036000001100780b */ /* 0x000fe20003f2e200 */
[----:B------:R-:W-:-:S08]  /*1da0*/  DFMA R12, R12, R12, R12 ;  /* 0x0000000c0c0c722b */ /* 0x000fd0000000000c */
[----:B------:R-:W-:-:S08]  /*1db0*/  DFMA R12, R10, R12, R10 ;  /* 0x0000000c0a0c722b */ /* 0x000fd0000000000a */
[----:B------:R-:W-:-:S08]  /*1dc0*/  DFMA R10, -R14, R12, 1 ;  /* 0x3ff000000e0a742b */ /* 0x000fd0000000010c */
[----:B------:R-:W-:-:S08]  /*1dd0*/  DFMA R10, R12, R10, R12 ;  /* 0x0000000a0c0a722b */ /* 0x000fd0000000000c */
[----:B------:R-:W-:-:S08]  /*1de0*/  DMUL R12, R16, R10 ;  /* 0x0000000a100c7228 */ /* 0x000fd00000000000 */
[----:B------:R-:W-:-:S08]  /*1df0*/  DFMA R20, -R14, R12, R16 ;  /* 0x0000000c0e14722b */ /* 0x000fd00000000110 */
[----:B------:R-:W-:Y:S01]  /*1e00*/  DFMA R12, R10, R20, R12 ;  /* 0x000000140a0c722b */ /* 0x000fe2000000000c */
[----:B------:R0:W1:Y:S09]  /*1e10*/  F2F.F64.F32 R10, R18 ;  /* 0x00000012000a7310 */ /* 0x0000720000201800 */
[----:B------:R-:W-:-:S05]  /*1e20*/  FFMA R19, RZ, R15, R13 ;  /* 0x0000000fff137223 */ /* 0x000fca000000000d */
[----:B------:R-:W-:-:S13]  /*1e30*/  FSETP.GT.AND P0, PT, |R19|, 1.469367938527859385e-39, PT ;  /* 0x001000001300780b */ /* 0x000fda0003f04200 */
[----:B01----:R-:W-:Y:S05]  /*1e40*/  @P0 BRA P1, `(.L_x_71) ;  /* 0x00000000001c0947 */ /* 0x003fea0000800000 */
[----:B------:R-:W-:Y:S01]  /*1e50*/  IMAD.MOV.U32 R13, RZ, RZ, R17 ;  /* 0x000000ffff0d7224 */ /* 0x000fe200078e0011 */
[----:B------:R-:W-:Y:S01]  /*1e60*/  MOV R6, 0x1ea0 ;  /* 0x00001ea000067802 */ /* 0x000fe20000000f00 */
[----:B------:R-:W-:Y:S02]  /*1e70*/  IMAD.MOV.U32 R12, RZ, RZ, R16 ;  /* 0x000000ffff0c7224 */ /* 0x000fe400078e0010 */
[----:B------:R-:W-:-:S07]  /*1e80*/  IMAD.MOV.U32 R17, RZ, RZ, R15 ;  /* 0x000000ffff117224 */ /* 0x000fce00078e000f */
[----:B------:R-:W-:Y:S05]  /*1e90*/  CALL.REL.NOINC `($__internal_0_$__cuda_sm20_div_rn_f64_full) ;  /* 0x0000000800687944 */ /* 0x000fea0003c00000 */
[----:B------:R-:W-:Y:S01]  /*1ea0*/  MOV R12, R30 ;  /* 0x0000001e000c7202 */ /* 0x000fe20000000f00 */
[----:B------:R-:W-:-:S07]  /*1eb0*/  IMAD.MOV.U32 R13, RZ, RZ, R31 ;  /* 0x000000ffff0d7224 */ /* 0x000fce00078e001f */
.L_x_71:
[----:B------:R-:W-:Y:S05]  /*1ec0*/  BSYNC.RECONVERGENT B0 ;  /* 0x0000000000007941 */ /* 0x000fea0003800200 */
.L_x_70:
[----:B------:R-:W-:Y:S01]  /*1ed0*/  DADD R10, R10, R12 ;  /* 0x000000000a0a7229 */ /* 0x000fe2000000000c */
[----:B------:R-:W-:Y:S01]  /*1ee0*/  FCHK P0, R3, R22 ;  /* 0x0000001603007302 */ /* 0x000fe20000000000 */
[----:B------:R-:W-:Y:S06]  /*1ef0*/  BSSY.RECONVERGENT B0, `(.L_x_72) ;  /* 0x0000010000007945 */ /* 0x000fec0003800200 */
[----:B------:R-:W-:Y:S01]  /*1f00*/  DADD R10, R10, 1.1920928955078125e-07 ;  /* 0x3e8000000a0a7429 */ /* 0x000fe20000000000 */
[----:B------:R-:W0:Y:S09]  /*1f10*/  MUFU.RCP R13, R22 ;  /* 0x00000016000d7308 */ /* 0x000e320000001000 */
[----:B------:R-:W1:Y:S01]  /*1f20*/  F2F.F32.F64 R10, R10 ;  /* 0x0000000a000a7310 */ /* 0x000e620000301000 */
[----:B0-----:R-:W-:-:S04]  /*1f30*/  FFMA R6, -R22, R13, 1 ;  /* 0x3f80000016067423 */ /* 0x001fc8000000010d */
[----:B------:R-:W-:-:S03]  /*1f40*/  FFMA R15, R13, R6, R13 ;  /* 0x000000060d0f7223 */ /* 0x000fc6000000000d */
[----:B-1----:R0:W1:Y:S01]  /*1f50*/  F2I.TRUNC.NTZ R28, R10 ;  /* 0x0000000a001c7305 */ /* 0x002062000020f100 */
[----:B------:R-:W-:-:S04]  /*1f60*/  FFMA R6, R3, R15, RZ ;  /* 0x0000000f03067223 */ /* 0x000fc800000000ff */
[----:B------:R-:W-:-:S04]  /*1f70*/  FFMA R13, -R22, R6, R3 ;  /* 0x00000006160d7223 */ /* 0x000fc80000000103 */
[----:B------:R-:W-:Y:S01]  /*1f80*/  FFMA R6, R15, R13, R6 ;  /* 0x0000000d0f067223 */ /* 0x000fe20000000006 */
[----:B0-----:R-:W-:Y:S06]  /*1f90*/  @!P0 BRA `(.L_x_73) ;  /* 0x0000000000148947 */ /* 0x001fec0003800000 */
[----:B------:R-:W-:Y:S01]  /*1fa0*/  IMAD.MOV.U32 R13, RZ, RZ, R3 ;  /* 0x000000ffff0d7224 */ /* 0x000fe200078e0003 */
[----:B------:R-:W-:Y:S01]  /*1fb0*/  MOV R12, 0x1fe0 ;  /* 0x00001fe0000c7802 */ /* 0x000fe20000000f00 */
[----:B------:R-:W-:-:S07]  /*1fc0*/  IMAD.MOV.U32 R10, RZ, RZ, R22 ;  /* 0x000000ffff0a7224 */ /* 0x000fce00078e0016 */
[----:B-1----:R-:W-:Y:S05]  /*1fd0*/  CALL.REL.NOINC `($__internal_1_$__cuda_sm3x_div_rn_noftz_f32_slowpath) ;  /* 0x0000000c00847944 */ /* 0x002fea0003c00000 */
[----:B------:R-:W-:-:S07]  /*1fe0*/  IMAD.MOV.U32 R6, RZ, RZ, R10 ;  /* 0x000000ffff067224 */ /* 0x000fce00078e000a */
.L_x_73:
[----:B------:R-:W-:Y:S05]  /*1ff0*/  BSYNC.RECONVERGENT B0 ;  /* 0x0000000000007941 */ /* 0x000fea0003800200 */
.L_x_72:
[----:B------:R-:W-:Y:S01]  /*2000*/  FADD R11, R6, 1.1920928955078125e-07 ;  /* 0x34000000060b7421 */ /* 0x000fe20000000000 */
[----:B------:R-:W-:Y:S03]  /*2010*/  BSSY.RECONVERGENT B0, `(.L_x_74) ;  /* 0x000000d000007945 */ /* 0x000fe60003800200 */
[----:B------:R-:W0:Y:S08]  /*2020*/  MUFU.RCP R3, R11 ;  /* 0x0000000b00037308 */ /* 0x000e300000001000 */
[----:B------:R-:W2:Y:S01]  /*2030*/  FCHK P0, R4, R11 ;  /* 0x0000000b04007302 */ /* 0x000ea20000000000 */
[----:B0-----:R-:W-:-:S04]  /*2040*/  FFMA R6, -R11, R3, 1 ;  /* 0x3f8000000b067423 */ /* 0x001fc80000000103 */
[----:B------:R-:W-:-:S04]  /*2050*/  FFMA R3, R3, R6, R3 ;  /* 0x0000000603037223 */ /* 0x000fc80000000003 */
[----:B------:R-:W-:-:S04]  /*2060*/  FFMA R10, R4, R3, RZ ;  /* 0x00000003040a7223 */ /* 0x000fc800000000ff */
[----:B------:R-:W-:-:S04]  /*2070*/  FFMA R6, -R11, R10, R4 ;  /* 0x0000000a0b067223 */ /* 0x000fc80000000104 */
[----:B------:R-:W-:Y:S01]  /*2080*/  FFMA R10, R3, R6, R10 ;  /* 0x00000006030a7223 */ /* 0x000fe2000000000a */
[----:B--2---:R-:W-:Y:S06]  /*2090*/  @!P0 BRA `(.L_x_75) ;  /* 0x0000000000108947 */ /* 0x004fec0003800000 */
[----:B------:R-:W-:Y:S01]  /*20a0*/  IMAD.MOV.U32 R10, RZ, RZ, R11 ;  /* 0x000000ffff0a7224 */ /* 0x000fe200078e000b */
[----:B------:R-:W-:Y:S01]  /*20b0*/  MOV R12, 0x20e0 ;  /* 0x000020e0000c7802 */ /* 0x000fe20000000f00 */
[----:B------:R-:W-:-:S07]  /*20c0*/  IMAD.MOV.U32 R13, RZ, RZ, R4 ;  /* 0x000000ffff0d7224 */ /* 0x000fce00078e0004 */
[----:B-1----:R-:W-:Y:S05]  /*20d0*/  CALL.REL.NOINC `($__internal_1_$__cuda_sm3x_div_rn_noftz_f32_slowpath) ;  /* 0x0000000c00447944 */ /* 0x002fea0003c00000 */
.L_x_75:
[----:B------:R-:W-:Y:S05]  /*20e0*/  BSYNC.RECONVERGENT B0 ;  /* 0x0000000000007941 */ /* 0x000fea0003800200 */
.L_x_74:
[----:B------:R-:W0:Y:S01]  /*20f0*/  F2F.F64.F32 R14, R4 ;  /* 0x00000004000e7310 */ /* 0x000e220000201800 */
[----:B------:R-:W-:Y:S01]  /*2100*/  MOV R12, 0x1 ;  /* 0x00000001000c7802 */ /* 0x000fe20000000f00 */
[----:B------:R-:W-:Y:S06]  /*2110*/  BSSY.RECONVERGENT B0, `(.L_x_76) ;  /* 0x0000018000007945 */ /* 0x000fec0003800200 */
[----:B------:R-:W-:Y:S08]  /*2120*/  F2F.F64.F32 R10, R10 ;  /* 0x0000000a000a7310 */ /* 0x000ff00000201800 */
[----:B0-----:R-:W0:Y:S02]  /*2130*/  MUFU.RCP64H R13, R15 ;  /* 0x0000000f000d7308 */ /* 0x001e240000001800 */
[----:B0-----:R-:W-:-:S08]  /*2140*/  DFMA R16, -R14, R12, 1 ;  /* 0x3ff000000e10742b */ /* 0x001fd0000000010c */
[----:B------:R-:W-:Y:S02]  /*2150*/  DFMA R18, R16, R16, R16 ;  /* 0x000000101012722b */ /* 0x000fe40000000010 */
[----:B------:R-:W0:Y:S06]  /*2160*/  F2F.F64.F32 R16, |R4| ;  /* 0x4000000400107310 */ /* 0x000e2c0000201800 */
[----:B------:R-:W-:-:S08]  /*2170*/  DFMA R18, R12, R18, R12 ;  /* 0x000000120c12722b */ /* 0x000fd0000000000c */
[----:B------:R-:W-:Y:S02]  /*2180*/  DFMA R12, -R14, R18, 1 ;  /* 0x3ff000000e0c742b */ /* 0x000fe40000000112 */
[----:B0-----:R-:W-:-:S06]  /*2190*/  DMUL R16, R16, 0.5 ;  /* 0x3fe0000010107828 */ /* 0x001fcc0000000000 */
[----:B------:R-:W-:-:S04]  /*21a0*/  DFMA R12, R18, R12, R18 ;  /* 0x0000000c120c722b */ /* 0x000fc80000000012 */
[----:B------:R-:W-:-:S04]  /*21b0*/  FSETP.GEU.AND P1, PT, |R17|, 6.5827683646048100446e-37, PT ;  /* 0x036000001100780b */ /* 0x000fc80003f2e200 */
[----:B------:R-:W-:-:S08]  /*21c0*/  DMUL R18, R16, R12 ;  /* 0x0000000c10127228 */ /* 0x000fd00000000000 */
[----:B------:R-:W-:-:S08]  /*21d0*/  DFMA R20, -R14, R18, R16 ;  /* 0x000000120e14722b */ /* 0x000fd00000000110 */
[----:B------:R-:W-:-:S10]  /*21e0*/  DFMA R12, R12, R20, R18 ;  /* 0x000000140c0c722b */ /* 0x000fd40000000012 */
[----:B------:R-:W-:-:S05]  /*21f0*/  FFMA R3, RZ, R15, R13 ;  /* 0x0000000fff037223 */ /* 0x000fca000000000d */
[----:B------:R-:W-:-:S13]  /*2200*/  FSETP.GT.AND P0, PT, |R3|, 1.469367938527859385e-39, PT ;  /* 0x001000000300780b */ /* 0x000fda0003f04200 */
[----:B------:R-:W-:Y:S05]  /*2210*/  @P0 BRA P1, `(.L_x_77) ;  /* 0x00000000001c0947 */ /* 0x000fea0000800000 */
[----:B------:R-:W-:Y:S01]  /*2220*/  IMAD.MOV.U32 R13, RZ, RZ, R17 ;  /* 0x000000ffff0d7224 */ /* 0x000fe200078e0011 */
[----:B------:R-:W-:Y:S01]  /*2230*/  MOV R6, 0x2270 ;  /* 0x0000227000067802 */ /* 0x000fe20000000f00 */
[----:B------:R-:W-:Y:S02]  /*2240*/  IMAD.MOV.U32 R12, RZ, RZ, R16 ;  /* 0x000000ffff0c7224 */ /* 0x000fe400078e0010 */
[----:B------:R-:W-:-:S07]  /*2250*/  IMAD.MOV.U32 R17, RZ, RZ, R15 ;  /* 0x000000ffff117224 */ /* 0x000fce00078e000f */
[----:B-1----:R-:W-:Y:S05]  /*2260*/  CALL.REL.NOINC `($__internal_0_$__cuda_sm20_div_rn_f64_full) ;  /* 0x0000000400747944 */ /* 0x002fea0003c00000 */
[----:B------:R-:W-:Y:S02]  /*2270*/  IMAD.MOV.U32 R12, RZ, RZ, R30 ;  /* 0x000000ffff0c7224 */ /* 0x000fe400078e001e */
[----:B------:R-:W-:-:S07]  /*2280*/  IMAD.MOV.U32 R13, RZ, RZ, R31 ;  /* 0x000000ffff0d7224 */ /* 0x000fce00078e001f */
.L_x_77:
[----:B------:R-:W-:Y:S05]  /*2290*/  BSYNC.RECONVERGENT B0 ;  /* 0x0000000000007941 */ /* 0x000fea0003800200 */
.L_x_76:
[----:B------:R-:W-:Y:S01]  /*22a0*/  DADD R10, R10, R12 ;  /* 0x000000000a0a7229 */ /* 0x000fe2000000000c */
[----:B------:R-:W-:Y:S01]  /*22b0*/  FCHK P0, R0, R22 ;  /* 0x0000001600007302 */ /* 0x000fe20000000000 */
[----:B------:R-:W-:Y:S06]  /*22c0*/  BSSY.RECONVERGENT B0, `(.L_x_78) ;  /* 0x0000010000007945 */ /* 0x000fec0003800200 */
[----:B------:R-:W-:Y:S01]  /*22d0*/  DADD R10, R10, 1.1920928955078125e-07 ;  /* 0x3e8000000a0a7429 */ /* 0x000fe20000000000 */
[----:B------:R-:W0:Y:S08]  /*22e0*/  MUFU.RCP R13, R22 ;  /* 0x00000016000d7308 */ /* 0x000e300000001000 */
[----:B------:R-:W2:Y:S01]  /*22f0*/  F2F.F32.F64 R3, R10 ;  /* 0x0000000a00037310 */ /* 0x000ea20000301000 */
[----:B0-----:R-:W-:-:S04]  /*2300*/  FFMA R4, -R22, R13, 1 ;  /* 0x3f80000016047423 */ /* 0x001fc8000000010d */
[----:B------:R-:W-:-:S03]  /*2310*/  FFMA R6, R13, R4, R13 ;  /* 0x000000040d067223 */ /* 0x000fc6000000000d */
[----:B--2---:R-:W0:Y:S01]  /*2320*/  F2I.TRUNC.NTZ R3, R3 ;  /* 0x0000000300037305 */ /* 0x004e22000020f100 */
[----:B------:R-:W-:-:S04]  /*2330*/  FFMA R13, R0, R6, RZ ;  /* 0x00000006000d7223 */ /* 0x000fc800000000ff */
[----:B------:R-:W-:-:S04]  /*2340*/  FFMA R4, -R22, R13, R0 ;  /* 0x0000000d16047223 */ /* 0x000fc80000000100 */
[----:B------:R-:W-:Y:S01]  /*2350*/  FFMA R4, R6, R4, R13 ;  /* 0x0000000406047223 */ /* 0x000fe2000000000d */
[----:B------:R-:W-:Y:S06]  /*2360*/  @!P0 BRA `(.L_x_79) ;  /* 0x0000000000148947 */ /* 0x000fec0003800000 */
[----:B------:R-:W-:Y:S01]  /*2370*/  IMAD.MOV.U32 R13, RZ, RZ, R0 ;  /* 0x000000ffff0d7224 */ /* 0x000fe200078e0000 */
[----:B------:R-:W-:Y:S02]  /*2380*/  MOV R10, R22 ;  /* 0x00000016000a7202 */ /* 0x000fe40000000f00 */
[----:B------:R-:W-:-:S07]  /*2390*/  MOV R12, 0x23b0 ;  /* 0x000023b0000c7802 */ /* 0x000fce0000000f00 */
[----:B01----:R-:W-:Y:S05]  /*23a0*/  CALL.REL.NOINC `($__internal_1_$__cuda_sm3x_div_rn_noftz_f32_slowpath) ;  /* 0x0000000800907944 */ /* 0x003fea0003c00000 */
[----:B------:R-:W-:-:S07]  /*23b0*/  IMAD.MOV.U32 R4, RZ, RZ, R10 ;  /* 0x000000ffff047224 */ /* 0x000fce00078e000a */
.L_x_79:
[----:B------:R-:W-:Y:S05]  /*23c0*/  BSYNC.RECONVERGENT B0 ;  /* 0x0000000000007941 */ /* 0x000fea0003800200 */
.L_x_78:
[----:B------:R-:W-:Y:S01]  /*23d0*/  FADD R13, R4, 1.1920928955078125e-07 ;  /* 0x34000000040d7421 */ /* 0x000fe20000000000 */
[----:B------:R-:W-:Y:S03]  /*23e0*/  BSSY.RECONVERGENT B0, `(.L_x_80) ;  /* 0x000000d000007945 */ /* 0x000fe60003800200 */
[----:B------:R-:W2:Y:S08]  /*23f0*/  MUFU.RCP R0, R13 ;  /* 0x0000000d00007308 */ /* 0x000eb00000001000 */
[----:B------:R-:W3:Y:S01]  /*2400*/  FCHK P0, R2, R13 ;  /* 0x0000000d02007302 */ /* 0x000ee20000000000 */
[----:B--2---:R-:W-:-:S04]  /*2410*/  FFMA R11, -R13, R0, 1 ;  /* 0x3f8000000d0b7423 */ /* 0x004fc80000000100 */
[----:B------:R-:W-:-:S04]  /*2420*/  FFMA R11, R0, R11, R0 ;  /* 0x0000000b000b7223 */ /* 0x000fc80000000000 */
[----:B------:R-:W-:-:S04]  /*2430*/  FFMA R10, R2, R11, RZ ;  /* 0x0000000b020a7223 */ /* 0x000fc800000000ff */
[----:B------:R-:W-:-:S04]  /*2440*/  FFMA R0, -R13, R10, R2 ;  /* 0x0000000a0d007223 */ /* 0x000fc80000000102 */
[----:B------:R-:W-:Y:S01]  /*2450*/  FFMA R10, R11, R0, R10 ;  /* 0x000000000b0a7223 */ /* 0x000fe2000000000a */
[----:B---3--:R-:W-:Y:S06]  /*2460*/  @!P0 BRA `(.L_x_81) ;  /* 0x0000000000108947 */ /* 0x008fec0003800000 */
[----:B------:R-:W-:Y:S01]  /*2470*/  IMAD.MOV.U32 R10, RZ, RZ, R13 ;  /* 0x000000ffff0a7224 */ /* 0x000fe200078e000d */
[----:B------:R-:W-:Y:S01]  /*2480*/  MOV R12, 0x24b0 ;  /* 0x000024b0000c7802 */ /* 0x000fe20000000f00 */
[----:B------:R-:W-:-:S07]  /*2490*/  IMAD.MOV.U32 R13, RZ, RZ, R2 ;  /* 0x000000ffff0d7224 */ /* 0x000fce00078e0002 */
[----:B01----:R-:W-:Y:S05]  /*24a0*/  CALL.REL.NOINC `($__internal_1_$__cuda_sm3x_div_rn_noftz_f32_slowpath) ;  /* 0x0000000800507944 */ /* 0x003fea0003c00000 */
.L_x_81:
[----:B------:R-:W-:Y:S05]  /*24b0*/  BSYNC.RECONVERGENT B0 ;  /* 0x0000000000007941 */ /* 0x000fea0003800200 */
.L_x_80:
[----:B------:R-:W2:Y:S01]  /*24c0*/  F2F.F64.F32 R14, R2 ;  /* 0x00000002000e7310 */ /* 0x000ea20000201800 */
[----:B------:R-:W-:Y:S01]  /*24d0*/  IMAD.MOV.U32 R12, RZ, RZ, 0x1 ;  /* 0x00000001ff0c7424 */ /* 0x000fe200078e00ff */
[----:B------:R-:W3:Y:S01]  /*24e0*/  LDCU UR4, c[0x0][0x38c] ;  /* 0x00007180ff0477ac */ /* 0x000ee20008000800 */
[----:B------:R-:W-:Y:S05]  /*24f0*/  BSSY.RECONVERGENT B0, `(.L_x_82) ;  /* 0x000001b000007945 */ /* 0x000fea0003800200 */
[----:B------:R-:W-:Y:S08]  /*2500*/  F2F.F64.F32 R10, R10 ;  /* 0x0000000a000a7310 */ /* 0x000ff00000201800 */
[----:B--2---:R-:W2:Y:S01]  /*2510*/  MUFU.RCP64H R13, R15 ;  /* 0x0000000f000d7308 */ /* 0x004ea20000001800 */
[----:B---3--:R-:W-:-:S04]  /*2520*/  UIADD3 UR4, UPT, UPT, UR4, -0x1, URZ ;  /* 0xffffffff04047890 */ /* 0x008fc8000fffe0ff */
[----:B------:R-:W-:-:S04]  /*2530*/  ULEA.HI UR4, UR4, UR4, URZ, 0x1 ;  /* 0x0000000404047291 */ /* 0x000fc8000f8f08ff */
[----:B------:R-:W-:Y:S01]  /*2540*/  USHF.R.S32.HI UR4, URZ, 0x1, UR4 ;  /* 0x00000001ff047899 */ /* 0x000fe20008011404 */
[----:B--2---:R-:W-:-:S08]  /*2550*/  DFMA R16, -R14, R12, 1 ;  /* 0x3ff000000e10742b */ /* 0x004fd0000000010c */
[----:B------:R-:W-:Y:S02]  /*2560*/  DFMA R18, R16, R16, R16 ;  /* 0x000000101012722b */ /* 0x000fe40000000010 */
[----:B------:R-:W2:Y:S06]  /*2570*/  F2F.F64.F32 R16, |R2| ;  /* 0x4000000200107310 */ /* 0x000eac0000201800 */
[----:B------:R-:W-:-:S08]  /*2580*/  DFMA R18, R12, R18, R12 ;  /* 0x000000120c12722b */ /* 0x000fd0000000000c */
[----:B------:R-:W-:Y:S02]  /*2590*/  DFMA R12, -R14, R18, 1 ;  /* 0x3ff000000e0c742b */ /* 0x000fe40000000112 */
[----:B--2---:R-:W-:-:S06]  /*25a0*/  DMUL R16, R16, 0.5 ;  /* 0x3fe0000010107828 */ /* 0x004fcc0000000000 */
        /* <DEDUP_REMOVED lines=9> */
[----:B------:R-:W-:Y:S01]  /*2640*/  MOV R17, R15 ;  /* 0x0000000f00117202 */ /* 0x000fe20000000f00 */
[----:B------:R-:W-:Y:S01]  /*2650*/  IMAD.MOV.U32 R12, RZ, RZ, R16 ;  /* 0x000000ffff0c7224 */ /* 0x000fe200078e0010 */
[----:B------:R-:W-:-:S07]  /*2660*/  MOV R6, 0x2680 ;  /* 0x0000268000067802 */ /* 0x000fce0000000f00 */
[----:B01----:R-:W-:Y:S05]  /*2670*/  CALL.REL.NOINC `($__internal_0_$__cuda_sm20_div_rn_f64_full) ;  /* 0x0000000000707944 */ /* 0x003fea0003c00000 */
[----:B------:R-:W-:Y:S02]  /*2680*/  IMAD.MOV.U32 R12, RZ, RZ, R30 ;  /* 0x000000ffff0c7224 */ /* 0x000fe400078e001e */
[----:B------:R-:W-:-:S07]  /*2690*/  IMAD.MOV.U32 R13, RZ, RZ, R31 ;  /* 0x000000ffff0d7224 */ /* 0x000fce00078e001f */
.L_x_83:
[----:B------:R-:W-:Y:S05]  /*26a0*/  BSYNC.RECONVERGENT B0 ;  /* 0x0000000000007941 */ /* 0x000fea0003800200 */
.L_x_82:
[----:B------:R-:W-:Y:S01]  /*26b0*/  DADD R10, R10, R12 ;  /* 0x000000000a0a7229 */ /* 0x000fe2000000000c */
[----:B------:R-:W2:Y:S01]  /*26c0*/  LDC R4, c[0x0][0x38c] ;  /* 0x0000e300ff047b82 */ /* 0x000ea20000000800 */
[----:B------:R-:W3:Y:S06]  /*26d0*/  LDCU UR5, c[0x0][0x390] ;  /* 0x00007200ff0577ac */ /* 0x000eec0008000800 */
[----:B------:R-:W-:Y:S02]  /*26e0*/  DADD R12, R10, 1.1920928955078125e-07 ;  /* 0x3e8000000a0c7429 */ /* 0x000fe40000000000 */
[----:B------:R-:W4:Y:S08]  /*26f0*/  LDC.64 R10, c[0x0][0x3c8] ;  /* 0x0000f200ff0a7b82 */ /* 0x000f300000000a00 */
[----:B------:R-:W5:Y:S01]  /*2700*/  F2F.F32.F64 R12, R12 ;  /* 0x0000000c000c7310 */ /* 0x000f620000301000 */
[----:B--2---:R-:W-:-:S04]  /*2710*/  IMAD R5, R5, R4, UR4 ;  /* 0x0000000405057e24 */ /* 0x004fc8000f8e0204 */
[----:B-1----:R-:W-:-:S03]  /*2720*/  IMAD.IADD R5, R28, 0x1, R5 ;  /* 0x000000011c057824 */ /* 0x002fc600078e0205 */
[----:B-----5:R-:W1:Y:S01]  /*2730*/  F2I.TRUNC.NTZ R0, R12 ;  /* 0x0000000c00007305 */ /* 0x020e62000020f100 */
[----:B------:R-:W-:-:S04]  /*2740*/  IMAD R2, R5, R4, UR4 ;  /* 0x0000000405027e24 */ /* 0x000fc8000f8e0204 */
[----:B0-----:R-:W-:Y:S02]  /*2750*/  IMAD.IADD R2, R3, 0x1, R2 ;  /* 0x0000000103027824 */ /* 0x001fe400078e0202 */
[----:B-1----:R-:W-:-:S04]  /*2760*/  VIADD R3, R0, UR4 ;  /* 0x0000000400037c36 */ /* 0x002fc80008000000 */
[----:B------:R-:W-:Y:S02]  /*2770*/  IMAD R5, R2, R4, R3 ;  /* 0x0000000402057224 */ /* 0x000fe400078e0203 */
[----:B------:R-:W-:Y:S02]  /*2780*/  IMAD.MOV.U32 R3, RZ, RZ, 0x1 ;  /* 0x00000001ff037424 */ /* 0x000fe400078e00ff */
[----:B----4-:R-:W-:-:S06]  /*2790*/  IMAD.WIDE R10, R5, 0x4, R10 ;  /* 0x00000004050a7825 */ /* 0x010fcc00078e020a */
[----:B------:R-:W3:Y:S02]  /*27a0*/  ATOMG.E.ADD.STRONG.GPU PT, R10, desc[UR6][R10.64], R3 ;  /* 0x800000030a0a79a8 */ /* 0x000ee400081ef106 */
[----:B---3--:R-:W-:-:S13]  /*27b0*/  ISETP.GE.AND P0, PT, R10, UR5, PT ;  /* 0x000000050a007c0c */ /* 0x008fda000bf06270 */
[----:B------:R-:W-:Y:S05]  /*27c0*/  @P0 EXIT ;  /* 0x000000000000094d */ /* 0x000fea0003800000 */
[----:B------:R-:W2:Y:S01]  /*27d0*/  LDG.E R8, desc[UR6][R8.64] ;  /* 0x0000000608087981 */ /* 0x000ea2000c1e1900 */
[----:B------:R-:W0:Y:S01]  /*27e0*/  LDC.64 R2, c[0x0][0x3c0] ;  /* 0x0000f000ff027b82 */ /* 0x000e220000000a00 */
[----:B------:R-:W-:-:S04]  /*27f0*/  IMAD R5, R5, UR5, R10 ;  /* 0x0000000505057c24 */ /* 0x000fc8000f8e020a */
[----:B0-----:R-:W-:Y:S01]  /*2800*/  IMAD.WIDE R2, R5, 0x4, R2 ;  /* 0x0000000405027825 */ /* 0x001fe200078e0202 */
[----:B--2---:R-:W-:-:S05]  /*2810*/  IADD3 R7, PT, PT, R7, R8, RZ ;  /* 0x0000000807077210 */ /* 0x004fca0007ffe0ff */
[----:B------:R-:W-:Y:S01]  /*2820*/  STG.E desc[UR6][R2.64], R7 ;  /* 0x0000000702007986 */ /* 0x000fe2000c101906 */
[----:B------:R-:W-:Y:S05]  /*2830*/  EXIT ;  /* 0x000000000000794d */ /* 0x000fea0003800000 */
        .weak           $__internal_0_$__cuda_sm20_div_rn_f64_full
        .type           $__internal_0_$__cuda_sm20_div_rn_f64_full,@function
        .size           $__internal_0_$__cuda_sm20_div_rn_f64_full,($__internal_1_$__cuda_sm3x_div_rn_noftz_f32_slowpath - $__internal_0_$__cuda_sm20_div_rn_f64_full)
$__internal_0_$__cuda_sm20_div_rn_f64_full:
[----:B------:R-:W-:Y:S01]  /*2840*/  FSETP.GEU.AND P2, PT, |R13|, 1.469367938527859385e-39, PT ;  /* 0x001000000d00780b */ /* 0x000fe20003f4e200 */
[----:B------:R-:W-:Y:S01]  /*2850*/  IMAD.MOV.U32 R16, RZ, RZ, R14 ;  /* 0x000000ffff107224 */ /* 0x000fe200078e000e */
[C---:B------:R-:W-:Y:S01]  /*2860*/  FSETP.GEU.AND P0, PT, |R17|.reuse, 1.469367938527859385e-39, PT ;  /* 0x001000001100780b */ /* 0x040fe20003f0e200 */
[----:B------:R-:W-:Y:S01]  /*2870*/  IMAD.MOV.U32 R24, RZ, RZ, 0x1ca00000 ;  /* 0x1ca00000ff187424 */ /* 0x000fe200078e00ff */
[----:B------:R-:W-:Y:S01]  /*2880*/  LOP3.LUT R15, R17, 0x800fffff, RZ, 0xc0, !PT ;  /* 0x800fffff110f7812 */ /* 0x000fe200078ec0ff */
[----:B------:R-:W-:Y:S01]  /*2890*/  IMAD.MOV.U32 R30, RZ, RZ, 0x1 ;  /* 0x00000001ff1e7424 */ /* 0x000fe200078e00ff */
[----:B------:R-:W-:Y:S01]  /*28a0*/  LOP3.LUT R23, R13, 0x7ff00000, RZ, 0xc0, !PT ;  /* 0x7ff000000d177812 */ /* 0x000fe200078ec0ff */
[----:B------:R-:W-:Y:S01]  /*28b0*/  BSSY.RECONVERGENT B1, `(.L_x_84) ;  /* 0x0000050000017945 */ /* 0x000fe20003800200 */
[----:B------:R-:W-:Y:S02]  /*28c0*/  LOP3.LUT R15, R15, 0x3ff00000, RZ, 0xfc, !PT ;  /* 0x3ff000000f0f7812 */ /* 0x000fe400078efcff */
[----:B------:R-:W-:Y:S01]  /*28d0*/  LOP3.LUT R26, R17, 0x7ff00000, RZ, 0xc0, !PT ;  /* 0x7ff00000111a7812 */ /* 0x000fe200078ec0ff */
[----:B------:R-:W-:-:S02]  /*28e0*/  IMAD.MOV.U32 R25, RZ, RZ, R23 ;  /* 0x000000ffff197224 */ /* 0x000fc400078e0017 */
[----:B------:R-:W-:Y:S01]  /*28f0*/  @!P2 LOP3.LUT R18, R17, 0x7ff00000, RZ, 0xc0, !PT ;  /* 0x7ff000001112a812 */ /* 0x000fe200078ec0ff */
[----:B------:R-:W-:Y:S01]  /*2900*/  @!P2 IMAD.MOV.U32 R20, RZ, RZ, RZ ;  /* 0x000000ffff14a224 */ /* 0x000fe200078e00ff */
[----:B------:R-:W-:Y:S01]  /*2910*/  @!P0 DMUL R14, R16, 8.98846567431157953865e+307 ;  /* 0x7fe00000100e8828 */ /* 0x000fe20000000000 */
[C---:B------:R-:W-:Y:S02]  /*2920*/  ISETP.GE.U32.AND P1, PT, R23.reuse, R26, PT ;  /* 0x0000001a1700720c */ /* 0x040fe40003f26070 */
[----:B------:R-:W-:Y:S02]  /*2930*/  @!P2 ISETP.GE.U32.AND P3, PT, R23, R18, PT ;  /* 0x000000121700a20c */ /* 0x000fe40003f66070 */
[C---:B------:R-:W-:Y:S01]  /*2940*/  SEL R19, R24.reuse, 0x63400000, !P1 ;  /* 0x6340000018137807 */ /* 0x040fe20004800000 */
[----:B------:R-:W0:Y:S01]  /*2950*/  MUFU.RCP64H R31, R15 ;  /* 0x0000000f001f7308 */ /* 0x000e220000001800 */
[----:B------:R-:W-:Y:S02]  /*2960*/  @!P2 SEL R21, R24, 0x63400000, !P3 ;  /* 0x634000001815a807 */ /* 0x000fe40005800000 */
[----:B------:R-:W-:-:S02]  /*2970*/  LOP3.LUT R19, R19, 0x800fffff, R13, 0xf8, !PT ;  /* 0x800fffff13137812 */ /* 0x000fc400078ef80d */
[----:B------:R-:W-:Y:S02]  /*2980*/  @!P2 LOP3.LUT R18, R21, 0x80000000, R13, 0xf8, !PT ;  /* 0x800000001512a812 */ /* 0x000fe400078ef80d */
[----:B------:R-:W-:Y:S02]  /*2990*/  @!P0 LOP3.LUT R26, R15, 0x7ff00000, RZ, 0xc0, !PT ;  /* 0x7ff000000f1a8812 */ /* 0x000fe400078ec0ff */
[----:B------:R-:W-:Y:S01]  /*29a0*/  @!P2 LOP3.LUT R21, R18, 0x100000, RZ, 0xfc, !PT ;  /* 0x001000001215a812 */ /* 0x000fe200078efcff */
[----:B------:R-:W-:-:S06]  /*29b0*/  IMAD.MOV.U32 R18, RZ, RZ, R12 ;  /* 0x000000ffff127224 */ /* 0x000fcc00078e000c */
[----:B------:R-:W-:Y:S02]  /*29c0*/  @!P2 DFMA R18, R18, 2, -R20 ;  /* 0x400000001212a82b */ /* 0x000fe40000000814 */
[----:B0-----:R-:W-:-:S08]  /*29d0*/  DFMA R20, R30, -R14, 1 ;  /* 0x3ff000001e14742b */ /* 0x001fd0000000080e */
[----:B------:R-:W-:Y:S01]  /*29e0*/  DFMA R20, R20, R20, R20 ;  /* 0x000000141414722b */ /* 0x000fe20000000014 */
[----:B------:R-:W-:-:S04]  /*29f0*/  @!P2 LOP3.LUT R25, R19, 0x7ff00000, RZ, 0xc0, !PT ;  /* 0x7ff000001319a812 */ /* 0x000fc800078ec0ff */
[----:B------:R-:W-:-:S03]  /*2a00*/  IADD3 R27, PT, PT, R25, -0x1, RZ ;  /* 0xffffffff191b7810 */ /* 0x000fc60007ffe0ff */
[----:B------:R-:W-:Y:S01]  /*2a10*/  DFMA R30, R30, R20, R30 ;  /* 0x000000141e1e722b */ /* 0x000fe2000000001e */
[----:B------:R-:W-:Y:S01]  /*2a20*/  ISETP.GT.U32.AND P0, PT, R27, 0x7feffffe, PT ;  /* 0x7feffffe1b00780c */ /* 0x000fe20003f04070 */
[----:B------:R-:W-:-:S05]  /*2a30*/  VIADD R27, R26, 0xffffffff ;  /* 0xffffffff1a1b7836 */ /* 0x000fca0000000000 */
[----:B------:R-:W-:Y:S01]  /*2a40*/  ISETP.GT.U32.OR P0, PT, R27, 0x7feffffe, P0 ;  /* 0x7feffffe1b00780c */ /* 0x000fe20000704470 */
[----:B------:R-:W-:-:S08]  /*2a50*/  DFMA R32, R30, -R14, 1 ;  /* 0x3ff000001e20742b */ /* 0x000fd0000000080e */
[----:B------:R-:W-:-:S08]  /*2a60*/  DFMA R32, R30, R32, R30 ;  /* 0x000000201e20722b */ /* 0x000fd0000000001e */
[----:B------:R-:W-:-:S08]  /*2a70*/  DMUL R30, R32, R18 ;  /* 0x00000012201e7228 */ /* 0x000fd00000000000 */
[----:B------:R-:W-:-:S08]  /*2a80*/  DFMA R20, R30, -R14, R18 ;  /* 0x8000000e1e14722b */ /* 0x000fd00000000012 */
[----:B------:R-:W-:Y:S01]  /*2a90*/  DFMA R20, R32, R20, R30 ;  /* 0x000000142014722b */ /* 0x000fe2000000001e */
[----:B------:R-:W-:Y:S10]  /*2aa0*/  @P0 BRA `(.L_x_85) ;  /* 0x00000000006c0947 */ /* 0x000ff40003800000 */
[----:B------:R-:W-:-:S04]  /*2ab0*/  LOP3.LUT R12, R17, 0x7ff00000, RZ, 0xc0, !PT ;  /* 0x7ff00000110c7812 */ /* 0x000fc800078ec0ff */
[CC--:B------:R-:W-:Y:S02]  /*2ac0*/  VIADDMNMX R13, R23.reuse, -R12.reuse, 0xb9600000, !PT ;  /* 0xb9600000170d7446 */ /* 0x0c0fe4000780090c */
[----:B------:R-:W-:Y:S02]  /*2ad0*/  ISETP.GE.U32.AND P0, PT, R23, R12, PT ;  /* 0x0000000c1700720c */ /* 0x000fe40003f06070 */
[----:B------:R-:W-:Y:S02]  /*2ae0*/  VIMNMX R12, PT, PT, R13, 0x46a00000, PT ;  /* 0x46a000000d0c7848 */ /* 0x000fe40003fe0100 */
[----:B------:R-:W-:Y:S01]  /*2af0*/  SEL R13, R24, 0x63400000, !P0 ;  /* 0x63400000180d7807 */ /* 0x000fe20004000000 */
[----:B------:R-:W-:-:S04]  /*2b00*/  IMAD.MOV.U32 R24, RZ, RZ, RZ ;  /* 0x000000ffff187224 */ /* 0x000fc800078e00ff */
[----:B------:R-:W-:-:S04]  /*2b10*/  IMAD.IADD R12, R12, 0x1, -R13 ;  /* 0x000000010c0c7824 */ /* 0x000fc800078e0a0d */
[----:B------:R-:W-:-:S06]  /*2b20*/  VIADD R25, R12, 0x7fe00000 ;  /* 0x7fe000000c197836 */ /* 0x000fcc0000000000 */
[----:B------:R-:W-:-:S10]  /*2b30*/  DMUL R30, R20, R24 ;  /* 0x00000018141e7228 */ /* 0x000fd40000000000 */
[----:B------:R-:W-:-:S13]  /*2b40*/  FSETP.GTU.AND P0, PT, |R31|, 1.469367938527859385e-39, PT ;  /* 0x001000001f00780b */ /* 0x000fda0003f0c200 */
[----:B------:R-:W-:Y:S05]  /*2b50*/  @P0 BRA `(.L_x_86) ;  /* 0x0000000000940947 */ /* 0x000fea0003800000 */
[----:B------:R-:W-:Y:S01]  /*2b60*/  DFMA R14, R20, -R14, R18 ;  /* 0x8000000e140e722b */ /* 0x000fe20000000012 */
[----:B------:R-:W-:-:S09]  /*2b70*/  IMAD.MOV.U32 R24, RZ, RZ, RZ ;  /* 0x000000ffff187224 */ /* 0x000fd200078e00ff */
[C---:B------:R-:W-:Y:S02]  /*2b80*/  FSETP.NEU.AND P0, PT, R15.reuse, RZ, PT ;  /* 0x000000ff0f00720b */ /* 0x040fe40003f0d000 */
[----:B------:R-:W-:-:S04]  /*2b90*/  LOP3.LUT R17, R15, 0x80000000, R17, 0x48, !PT ;  /* 0x800000000f117812 */ /* 0x000fc800078e4811 */
[----:B------:R-:W-:-:S07]  /*2ba0*/  LOP3.LUT R25, R17, R25, RZ, 0xfc, !PT ;  /* 0x0000001911197212 */ /* 0x000fce00078efcff */
[----:B------:R-:W-:Y:S05]  /*2bb0*/  @!P0 BRA `(.L_x_86) ;  /* 0x00000000007c8947 */ /* 0x000fea0003800000 */
[----:B------:R-:W-:Y:S01]  /*2bc0*/  IMAD.MOV R15, RZ, RZ, -R12 ;  /* 0x000000ffff0f7224 */ /* 0x000fe200078e0a0c */
[----:B------:R-:W-:Y:S02]  /*2bd0*/  MOV R14, RZ ;  /* 0x000000ff000e7202 */ /* 0x000fe40000000f00 */
[----:B------:R-:W-:-:S04]  /*2be0*/  IADD3 R13, PT, PT, -R12, -0x43300000, RZ ;  /* 0xbcd000000c0d7810 */ /* 0x000fc80007ffe1ff */
[----:B------:R-:W-:Y:S02]  /*2bf0*/  DFMA R14, R30, -R14, R20 ;  /* 0x8000000e1e0e722b */ /* 0x000fe40000000014 */
[----:B------:R-:W-:-:S08]  /*2c00*/  DMUL.RP R20, R20, R24 ;  /* 0x0000001814147228 */ /* 0x000fd00000008000 */
[----:B------:R-:W-:Y:S02]  /*2c10*/  FSETP.NEU.AND P0, PT, |R15|, R13, PT ;  /* 0x0000000d0f00720b */ /* 0x000fe40003f0d200 */
[----:B------:R-:W-:Y:S02]  /*2c20*/  LOP3.LUT R17, R21, R17, RZ, 0x3c, !PT ;  /* 0x0000001115117212 */ /* 0x000fe400078e3cff */
[----:B------:R-:W-:Y:S02]  /*2c30*/  FSEL R30, R20, R30, !P0 ;  /* 0x0000001e141e7208 */ /* 0x000fe40004000000 */
[----:B------:R-:W-:Y:S01]  /*2c40*/  FSEL R31, R17, R31, !P0 ;  /* 0x0000001f111f7208 */ /* 0x000fe20004000000 */
[----:B------:R-:W-:Y:S06]  /*2c50*/  BRA `(.L_x_86) ;  /* 0x0000000000547947 */ /* 0x000fec0003800000 */
.L_x_85:
[----:B------:R-:W-:-:S14]  /*2c60*/  DSETP.NAN.AND P0, PT, R12, R12, PT ;  /* 0x0000000c0c00722a */ /* 0x000fdc0003f08000 */
[----:B------:R-:W-:Y:S05]  /*2c70*/  @P0 BRA `(.L_x_87) ;  /* 0x0000000000440947 */ /* 0x000fea0003800000 */
[----:B------:R-:W-:-:S14]  /*2c80*/  DSETP.NAN.AND P0, PT, R16, R16, PT ;  /* 0x000000101000722a */ /* 0x000fdc0003f08000 */
[----:B------:R-:W-:Y:S05]  /*2c90*/  @P0 BRA `(.L_x_88) ;  /* 0x0000000000300947 */ /* 0x000fea0003800000 */
[----:B------:R-:W-:Y:S01]  /*2ca0*/  ISETP.NE.AND P0, PT, R25, R26, PT ;  /* 0x0000001a1900720c */ /* 0x000fe20003f05270 */
[----:B------:R-:W-:Y:S02]  /*2cb0*/  IMAD.MOV.U32 R30, RZ, RZ, 0x0 ;  /* 0x00000000ff1e7424 */ /* 0x000fe400078e00ff */
[----:B------:R-:W-:-:S10]  /*2cc0*/  IMAD.MOV.U32 R31, RZ, RZ, -0x80000 ;  /* 0xfff80000ff1f7424 */ /* 0x000fd400078e00ff */
[----:B------:R-:W-:Y:S05]  /*2cd0*/  @!P0 BRA `(.L_x_86) ;  /* 0x0000000000348947 */ /* 0x000fea0003800000 */
[----:B------:R-:W-:Y:S02]  /*2ce0*/  ISETP.NE.AND P0, PT, R25, 0x7ff00000, PT ;  /* 0x7ff000001900780c */ /* 0x000fe40003f05270 */
[----:B------:R-:W-:Y:S02]  /*2cf0*/  LOP3.LUT R31, R13, 0x80000000, R17, 0x48, !PT ;  /* 0x800000000d1f7812 */ /* 0x000fe400078e4811 */
[----:B------:R-:W-:-:S13]  /*2d00*/  ISETP.EQ.OR P0, PT, R26, RZ, !P0 ;  /* 0x000000ff1a00720c */ /* 0x000fda0004702670 */
[----:B------:R-:W-:Y:S01]  /*2d10*/  @P0 LOP3.LUT R12, R31, 0x7ff00000, RZ, 0xfc, !PT ;  /* 0x7ff000001f0c0812 */ /* 0x000fe200078efcff */
[----:B------:R-:W-:Y:S02]  /*2d20*/  @!P0 IMAD.MOV.U32 R30, RZ, RZ, RZ ;  /* 0x000000ffff1e8224 */ /* 0x000fe400078e00ff */
[----:B------:R-:W-:Y:S02]  /*2d30*/  @P0 IMAD.MOV.U32 R30, RZ, RZ, RZ ;  /* 0x000000ffff1e0224 */ /* 0x000fe400078e00ff */
[----:B------:R-:W-:Y:S01]  /*2d40*/  @P0 IMAD.MOV.U32 R31, RZ, RZ, R12 ;  /* 0x000000ffff1f0224 */ /* 0x000fe200078e000c */
[----:B------:R-:W-:Y:S06]  /*2d50*/  BRA `(.L_x_86) ;  /* 0x0000000000147947 */ /* 0x000fec0003800000 */
.L_x_88:
[----:B------:R-:W-:Y:S01]  /*2d60*/  LOP3.LUT R31, R17, 0x80000, RZ, 0xfc, !PT ;  /* 0x00080000111f7812 */ /* 0x000fe200078efcff */
[----:B------:R-:W-:Y:S01]  /*2d70*/  IMAD.MOV.U32 R30, RZ, RZ, R16 ;  /* 0x000000ffff1e7224 */ /* 0x000fe200078e0010 */
[----:B------:R-:W-:Y:S06]  /*2d80*/  BRA `(.L_x_86) ;  /* 0x0000000000087947 */ /* 0x000fec0003800000 */
.L_x_87:
[----:B------:R-:W-:Y:S02]  /*2d90*/  LOP3.LUT R31, R13, 0x80000, RZ, 0xfc, !PT ;  /* 0x000800000d1f7812 */ /* 0x000fe400078efcff */
[----:B------:R-:W-:-:S07]  /*2da0*/  MOV R30, R12 ;  /* 0x0000000c001e7202 */ /* 0x000fce0000000f00 */
.L_x_86:
[----:B------:R-:W-:Y:S05]  /*2db0*/  BSYNC.RECONVERGENT B1 ;  /* 0x0000000000017941 */ /* 0x000fea0003800200 */
.L_x_84:
[----:B------:R-:W-:Y:S02]  /*2dc0*/  IMAD.MOV.U32 R12, RZ, RZ, R6 ;  /* 0x000000ffff0c7224 */ /* 0x000fe400078e0006 */
[----:B------:R-:W-:-:S04]  /*2dd0*/  IMAD.MOV.U32 R13, RZ, RZ, 0x0 ;  /* 0x00000000ff0d7424 */ /* 0x000fc800078e00ff */
[----:B------:R-:W-:Y:S05]  /*2de0*/  RET.REL.NODEC R12 `(_Z31roi_pooling_register_gpu_kerneliiiiiPKfS0_PKiPiS3_S3_S3_) ;  /* 0xffffffd00c847950 */ /* 0x000fea0003c3ffff */
        .weak           $__internal_1_$__cuda_sm3x_div_rn_noftz_f32_slowpath
        .type           $__internal_1_$__cuda_sm3x_div_rn_noftz_f32_slowpath,@function
        .size           $__internal_1_$__cuda_sm3x_div_rn_noftz_f32_slowpath,(.L_x_107 - $__internal_1_$__cuda_sm3x_div_rn_noftz_f32_slowpath)
$__internal_1_$__cuda_sm3x_div_rn_noftz_f32_slowpath:
[----:B------:R-:W-:Y:S01]  /*2df0*/  SHF.R.U32.HI R11, RZ, 0x17, R10 ;  /* 0x00000017ff0b7819 */ /* 0x000fe2000001160a */
[----:B------:R-:W-:Y:S01]  /*2e00*/  BSSY.RECONVERGENT B1, `(.L_x_89) ;  /* 0x0000062000017945 */ /* 0x000fe20003800200 */
[----:B------:R-:W-:Y:S02]  /*2e10*/  SHF.R.U32.HI R14, RZ, 0x17, R13 ;  /* 0x00000017ff0e7819 */ /* 0x000fe4000001160d */
[----:B------:R-:W-:Y:S02]  /*2e20*/  LOP3.LUT R11, R11, 0xff, RZ, 0xc0, !PT ;  /* 0x000000ff0b0b7812 */ /* 0x000fe400078ec0ff */
[----:B------:R-:W-:-:S03]  /*2e30*/  LOP3.LUT R18, R14, 0xff, RZ, 0xc0, !PT ;  /* 0x000000ff0e127812 */ /* 0x000fc600078ec0ff */
[----:B------:R-:W-:Y:S02]  /*2e40*/  VIADD R16, R11, 0xffffffff ;  /* 0xffffffff0b107836 */ /* 0x000fe40000000000 */
[----:B------:R-:W-:-:S03]  /*2e50*/  VIADD R15, R18, 0xffffffff ;  /* 0xffffffff120f7836 */ /* 0x000fc60000000000 */
[----:B------:R-:W-:-:S04]  /*2e60*/  ISETP.GT.U32.AND P0, PT, R16, 0xfd, PT ;  /* 0x000000fd1000780c */ /* 0x000fc80003f04070 */
[----:B------:R-:W-:-:S13]  /*2e70*/  ISETP.GT.U32.OR P0, PT, R15, 0xfd, P0 ;  /* 0x000000fd0f00780c */ /* 0x000fda0000704470 */
[----:B------:R-:W-:Y:S01]  /*2e80*/  @!P0 IMAD.MOV.U32 R14, RZ, RZ, RZ ;  /* 0x000000ffff0e8224 */ /* 0x000fe200078e00ff */
[----:B------:R-:W-:Y:S06]  /*2e90*/  @!P0 BRA `(.L_x_90) ;  /* 0x00000000005c8947 */ /* 0x000fec0003800000 */
[----:B------:R-:W-:Y:S02]  /*2ea0*/  FSETP.GTU.FTZ.AND P0, PT, |R13|, +INF , PT ;  /* 0x7f8000000d00780b */ /* 0x000fe40003f1c200 */
[----:B------:R-:W-:-:S04]  /*2eb0*/  FSETP.GTU.FTZ.AND P1, PT, |R10|, +INF , PT ;  /* 0x7f8000000a00780b */ /* 0x000fc80003f3c200 */
[----:B------:R-:W-:-:S13]  /*2ec0*/  PLOP3.LUT P0, PT, P0, P1, PT, 0xf8, 0x8f ;  /* 0x00000000008f781c */ /* 0x000fda0000703f70 */
[----:B------:R-:W-:Y:S05]  /*2ed0*/  @P0 BRA `(.L_x_91) ;  /* 0x00000004004c0947 */ /* 0x000fea0003800000 */
[----:B------:R-:W-:-:S13]  /*2ee0*/  LOP3.LUT P0, RZ, R10, 0x7fffffff, R13, 0xc8, !PT ;  /* 0x7fffffff0aff7812 */ /* 0x000fda000780c80d */
[----:B------:R-:W-:Y:S05]  /*2ef0*/  @!P0 BRA `(.L_x_92) ;  /* 0x00000004003c8947 */ /* 0x000fea0003800000 */
[C---:B------:R-:W-:Y:S02]  /*2f00*/  FSETP.NEU.FTZ.AND P1, PT, |R13|.reuse, +INF , PT ;  /* 0x7f8000000d00780b */ /* 0x040fe40003f3d200 */
[----:B------:R-:W-:Y:S02]  /*2f10*/  FSETP.NEU.FTZ.AND P2, PT, |R10|, +INF , PT ;  /* 0x7f8000000a00780b */ /* 0x000fe40003f5d200 */
[----:B------:R-:W-:-:S11]  /*2f20*/  FSETP.NEU.FTZ.AND P0, PT, |R13|, +INF , PT ;  /* 0x7f8000000d00780b */ /* 0x000fd60003f1d200 */
[----:B------:R-:W-:Y:S05]  /*2f30*/  @!P2 BRA !P1, `(.L_x_92) ;  /* 0x00000004002ca947 */ /* 0x000fea0004800000 */
[----:B------:R-:W-:-:S04]  /*2f40*/  LOP3.LUT P1, RZ, R13, 0x7fffffff, RZ, 0xc0, !PT ;  /* 0x7fffffff0dff7812 */ /* 0x000fc8000782c0ff */
[----:B------:R-:W-:-:S13]  /*2f50*/  PLOP3.LUT P1, PT, P2, P1, PT, 0x2f, 0xf2 ;  /* 0x0000000000f2781c */ /* 0x000fda0001722577 */
[----:B------:R-:W-:Y:S05]  /*2f60*/  @P1 BRA `(.L_x_93) ;  /* 0x0000000400181947 */ /* 0x000fea0003800000 */
[----:B------:R-:W-:-:S04]  /*2f70*/  LOP3.LUT P1, RZ, R10, 0x7fffffff, RZ, 0xc0, !PT ;  /* 0x7fffffff0aff7812 */ /* 0x000fc8000782c0ff */
[----:B------:R-:W-:-:S13]  /*2f80*/  PLOP3.LUT P0, PT, P0, P1, PT, 0x2f, 0xf2 ;  /* 0x0000000000f2781c */ /* 0x000fda0000702577 */
[----:B------:R-:W-:Y:S05]  /*2f90*/  @P0 BRA `(.L_x_94) ;  /* 0x0000000400000947 */ /* 0x000fea0003800000 */
[----:B------:R-:W-:Y:S02]  /*2fa0*/  ISETP.GE.AND P0, PT, R15, RZ, PT ;  /* 0x000000ff0f00720c */ /* 0x000fe40003f06270 */
[----:B------:R-:W-:-:S11]  /*2fb0*/  ISETP.GE.AND P1, PT, R16, RZ, PT ;  /* 0x000000ff1000720c */ /* 0x000fd60003f26270 */
[----:B------:R-:W-:Y:S01]  /*2fc0*/  @P0 IMAD.MOV.U32 R14, RZ, RZ, RZ ;  /* 0x000000ffff0e0224 */ /* 0x000fe200078e00ff */
[----:B------:R-:W-:Y:S01]  /*2fd0*/  @!P0 MOV R14, 0xffffffc0 ;  /* 0xffffffc0000e8802 */ /* 0x000fe20000000f00 */
[----:B------:R-:W-:Y:S01]  /*2fe0*/  @!P0 FFMA R13, R13, 1.84467440737095516160e+19, RZ ;  /* 0x5f8000000d0d8823 */ /* 0x000fe200000000ff */
[----:B------:R-:W-:-:S03]  /*2ff0*/  @!P1 FFMA R10, R10, 1.84467440737095516160e+19, RZ ;  /* 0x5f8000000a0a9823 */ /* 0x000fc600000000ff */
[----:B------:R-:W-:-:S07]  /*3000*/  @!P1 VIADD R14, R14, 0x40 ;  /* 0x000000400e0e9836 */ /* 0x000fce0000000000 */
.L_x_90:
[----:B------:R-:W-:Y:S01]  /*3010*/  LEA R15, R11, 0xc0800000, 0x17 ;  /* 0xc08000000b0f7811 */ /* 0x000fe200078eb8ff */
[----:B------:R-:W-:Y:S01]  /*3020*/  VIADD R18, R18, 0xffffff81 ;  /* 0xffffff8112127836 */ /* 0x000fe20000000000 */
[----:B------:R-:W-:Y:S03]  /*3030*/  BSSY.RECONVERGENT B2, `(.L_x_95) ;  /* 0x0000035000027945 */ /* 0x000fe60003800200 */
[----:B------:R-:W-:Y:S02]  /*3040*/  IMAD.IADD R15, R10, 0x1, -R15 ;  /* 0x000000010a0f7824 */ /* 0x000fe400078e0a0f */
[C---:B------:R-:W-:Y:S02]  /*3050*/  IMAD R10, R18.reuse, -0x800000, R13 ;  /* 0xff800000120a7824 */ /* 0x040fe400078e020d */
[----:B------:R0:W1:Y:S01]  /*3060*/  MUFU.RCP R16, R15 ;  /* 0x0000000f00107308 */ /* 0x0000620000001000 */
[----:B------:R-:W-:Y:S01]  /*3070*/  FADD.FTZ R17, -R15, -RZ ;  /* 0x800000ff0f117221 */ /* 0x000fe20000010100 */
[----:B0-----:R-:W-:-:S05]  /*3080*/  IADD3 R15, PT, PT, R18, 0x7f, -R11 ;  /* 0x0000007f120f7810 */ /* 0x001fca0007ffe80b */
[----:B------:R-:W-:Y:S02]  /*3090*/  IMAD.IADD R15, R15, 0x1, R14 ;  /* 0x000000010f0f7824 */ /* 0x000fe400078e020e */
[----:B-1----:R-:W-:-:S04]  /*30a0*/  FFMA R19, R16, R17, 1 ;  /* 0x3f80000010137423 */ /* 0x002fc80000000011 */
[----:B------:R-:W-:-:S04]  /*30b0*/  FFMA R13, R16, R19, R16 ;  /* 0x00000013100d7223 */ /* 0x000fc80000000010 */
[----:B------:R-:W-:-:S04]  /*30c0*/  FFMA R16, R10, R13, RZ ;  /* 0x0000000d0a107223 */ /* 0x000fc800000000ff */
[----:B------:R-:W-:-:S04]  /*30d0*/  FFMA R19, R17, R16, R10 ;  /* 0x0000001011137223 */ /* 0x000fc8000000000a */
[----:B------:R-:W-:-:S04]  /*30e0*/  FFMA R16, R13, R19, R16 ;  /* 0x000000130d107223 */ /* 0x000fc80000000010 */
[----:B------:R-:W-:-:S04]  /*30f0*/  FFMA R17, R17, R16, R10 ;  /* 0x0000001011117223 */ /* 0x000fc8000000000a */
[----:B------:R-:W-:-:S05]  /*3100*/  FFMA R10, R13, R17, R16 ;  /* 0x000000110d0a7223 */ /* 0x000fca0000000010 */
[----:B------:R-:W-:-:S04]  /*3110*/  SHF.R.U32.HI R11, RZ, 0x17, R10 ;  /* 0x00000017ff0b7819 */ /* 0x000fc8000001160a */
[----:B------:R-:W-:-:S05]  /*3120*/  LOP3.LUT R11, R11, 0xff, RZ, 0xc0, !PT ;  /* 0x000000ff0b0b7812 */ /* 0x000fca00078ec0ff */
[----:B------:R-:W-:-:S04]  /*3130*/  IMAD.IADD R18, R11, 0x1, R15 ;  /* 0x000000010b127824 */ /* 0x000fc800078e020f */
[----:B------:R-:W-:-:S05]  /*3140*/  VIADD R11, R18, 0xffffffff ;  /* 0xffffffff120b7836 */ /* 0x000fca0000000000 */
[----:B------:R-:W-:-:S13]  /*3150*/  ISETP.GE.U32.AND P0, PT, R11, 0xfe, PT ;  /* 0x000000fe0b00780c */ /* 0x000fda0003f06070 */
[----:B------:R-:W-:Y:S05]  /*3160*/  @!P0 BRA `(.L_x_96) ;  /* 0x0000000000808947 */ /* 0x000fea0003800000 */
[----:B------:R-:W-:-:S13]  /*3170*/  ISETP.GT.AND P0, PT, R18, 0xfe, PT ;  /* 0x000000fe1200780c */ /* 0x000fda0003f04270 */
[----:B------:R-:W-:Y:S05]  /*3180*/  @P0 BRA `(.L_x_97) ;  /* 0x00000000006c0947 */ /* 0x000fea0003800000 */
[----:B------:R-:W-:-:S13]  /*3190*/  ISETP.GE.AND P0, PT, R18, 0x1, PT ;  /* 0x000000011200780c */ /* 0x000fda0003f06270 */
[----:B------:R-:W-:Y:S05]  /*31a0*/  @P0 BRA `(.L_x_98) ;  /* 0x0000000000740947 */ /* 0x000fea0003800000 */
[----:B------:R-:W-:Y:S02]  /*31b0*/  ISETP.GE.AND P0, PT, R18, -0x18, PT ;  /* 0xffffffe81200780c */ /* 0x000fe40003f06270 */
[----:B------:R-:W-:-:S11]  /*31c0*/  LOP3.LUT R10, R10, 0x80000000, RZ, 0xc0, !PT ;  /* 0x800000000a0a7812 */ /* 0x000fd600078ec0ff */
[----:B------:R-:W-:Y:S05]  /*31d0*/  @!P0 BRA `(.L_x_98) ;  /* 0x0000000000688947 */ /* 0x000fea0003800000 */
[-C--:B------:R-:W-:Y:S01]  /*31e0*/  FFMA.RZ R11, R13, R17.reuse, R16 ;  /* 0x000000110d0b7223 */ /* 0x080fe2000000c010 */
[----:B------:R-:W-:Y:S01]  /*31f0*/  IMAD.MOV R15, RZ, RZ, -R18 ;  /* 0x000000ffff0f7224 */ /* 0x000fe200078e0a12 */
[C---:B------:R-:W-:Y:S02]  /*3200*/  ISETP.NE.AND P2, PT, R18.reuse, RZ, PT ;  /* 0x000000ff1200720c */ /* 0x040fe40003f45270 */
[C---:B------:R-:W-:Y:S02]  /*3210*/  ISETP.NE.AND P1, PT, R18.reuse, RZ, PT ;  /* 0x000000ff1200720c */ /* 0x040fe40003f25270 */
[----:B------:R-:W-:Y:S01]  /*3220*/  LOP3.LUT R14, R11, 0x7fffff, RZ, 0xc0, !PT ;  /* 0x007fffff0b0e7812 */ /* 0x000fe200078ec0ff */
[CCC-:B------:R-:W-:Y:S01]  /*3230*/  FFMA.RP R11, R13.reuse, R17.reuse, R16.reuse ;  /* 0x000000110d0b7223 */ /* 0x1c0fe20000008010 */
[----:B------:R-:W-:Y:S01]  /*3240*/  FFMA.RM R16, R13, R17, R16 ;  /* 0x000000110d107223 */ /* 0x000fe20000004010 */
[----:B------:R-:W-:Y:S02]  /*3250*/  IADD3 R13, PT, PT, R18, 0x20, RZ ;  /* 0x00000020120d7810 */ /* 0x000fe40007ffe0ff */
[----:B------:R-:W-:-:S02]  /*3260*/  LOP3.LUT R14, R14, 0x800000, RZ, 0xfc, !PT ;  /* 0x008000000e0e7812 */ /* 0x000fc400078efcff */
[----:B------:R-:W-:Y:S02]  /*3270*/  FSETP.NEU.FTZ.AND P0, PT, R11, R16, PT ;  /* 0x000000100b00720b */ /* 0x000fe40003f1d000 */
[----:B------:R-:W-:Y:S02]  /*3280*/  SHF.L.U32 R13, R14, R13, RZ ;  /* 0x0000000d0e0d7219 */ /* 0x000fe400000006ff */
[----:B------:R-:W-:Y:S02]  /*3290*/  SEL R11, R15, RZ, P2 ;  /* 0x000000ff0f0b7207 */ /* 0x000fe40001000000 */
[----:B------:R-:W-:Y:S02]  /*32a0*/  ISETP.NE.AND P1, PT, R13, RZ, P1 ;  /* 0x000000ff0d00720c */ /* 0x000fe40000f25270 */
[----:B------:R-:W-:Y:S02]  /*32b0*/  SHF.R.U32.HI R11, RZ, R11, R14 ;  /* 0x0000000bff0b7219 */ /* 0x000fe4000001160e */
[----:B------:R-:W-:-:S02]  /*32c0*/  PLOP3.LUT P0, PT, P0, P1, PT, 0xf8, 0x8f ;  /* 0x00000000008f781c */ /* 0x000fc40000703f70 */
[----:B------:R-:W-:Y:S02]  /*32d0*/  SHF.R.U32.HI R14, RZ, 0x1, R11 ;  /* 0x00000001ff0e7819 */ /* 0x000fe4000001160b */
[----:B------:R-:W-:-:S04]  /*32e0*/  SEL R13, RZ, 0x1, !P0 ;  /* 0x00000001ff0d7807 */ /* 0x000fc80004000000 */
[----:B------:R-:W-:-:S04]  /*32f0*/  LOP3.LUT R16, R13, 0x1, R14, 0xf8, !PT ;  /* 0x000000010d107812 */ /* 0x000fc800078ef80e */
[----:B------:R-:W-:-:S05]  /*3300*/  LOP3.LUT R11, R16, R11, RZ, 0xc0, !PT ;  /* 0x0000000b100b7212 */ /* 0x000fca00078ec0ff */
[----:B------:R-:W-:-:S05]  /*3310*/  IMAD.IADD R11, R14, 0x1, R11 ;  /* 0x000000010e0b7824 */ /* 0x000fca00078e020b */
[----:B------:R-:W-:Y:S01]  /*3320*/  LOP3.LUT R10, R11, R10, RZ, 0xfc, !PT ;  /* 0x0000000a0b0a7212 */ /* 0x000fe200078efcff */
[----:B------:R-:W-:Y:S06]  /*3330*/  BRA `(.L_x_98) ;  /* 0x0000000000107947 */ /* 0x000fec0003800000 */
.L_x_97:
[----:B------:R-:W-:-:S04]  /*3340*/  LOP3.LUT R10, R10, 0x80000000, RZ, 0xc0, !PT ;  /* 0x800000000a0a7812 */ /* 0x000fc800078ec0ff */
[----:B------:R-:W-:Y:S01]  /*3350*/  LOP3.LUT R10, R10, 0x7f800000, RZ, 0xfc, !PT ;  /* 0x7f8000000a0a7812 */ /* 0x000fe200078efcff */
[----:B------:R-:W-:Y:S06]  /*3360*/  BRA `(.L_x_98) ;  /* 0x0000000000047947 */ /* 0x000fec0003800000 */
.L_x_96:
[----:B------:R-:W-:-:S07]  /*3370*/  IMAD R10, R15, 0x800000, R10 ;  /* 0x008000000f0a7824 */ /* 0x000fce00078e020a */
.L_x_98:
[----:B------:R-:W-:Y:S05]  /*3380*/  BSYNC.RECONVERGENT B2 ;  /* 0x0000000000027941 */ /* 0x000fea0003800200 */
.L_x_95:
[----:B------:R-:W-:Y:S05]  /*3390*/  BRA `(.L_x_99) ;  /* 0x0000000000207947 */ /* 0x000fea0003800000 */
.L_x_94:
[----:B------:R-:W-:-:S04]  /*33a0*/  LOP3.LUT R10, R10, 0x80000000, R13, 0x48, !PT ;  /* 0x800000000a0a7812 */ /* 0x000fc800078e480d */
[----:B------:R-:W-:Y:S01]  /*33b0*/  LOP3.LUT R10, R10, 0x7f800000, RZ, 0xfc, !PT ;  /* 0x7f8000000a0a7812 */ /* 0x000fe200078efcff */
[----:B------:R-:W-:Y:S06]  /*33c0*/  BRA `(.L_x_99) ;  /* 0x0000000000147947 */ /* 0x000fec0003800000 */
.L_x_93:
[----:B------:R-:W-:Y:S01]  /*33d0*/  LOP3.LUT R10, R10, 0x80000000, R13, 0x48, !PT ;  /* 0x800000000a0a7812 */ /* 0x000fe200078e480d */
[----:B------:R-:W-:Y:S06]  /*33e0*/  BRA `(.L_x_99) ;  /* 0x00000000000c7947 */ /* 0x000fec0003800000 */
.L_x_92:
[----:B------:R-:W0:Y:S01]  /*33f0*/  MUFU.RSQ R10, -QNAN ;  /* 0xffc00000000a7908 */ /* 0x000e220000001400 */
[----:B------:R-:W-:Y:S05]  /*3400*/  BRA `(.L_x_99) ;  /* 0x0000000000047947 */ /* 0x000fea0003800000 */
.L_x_91:
[----:B------:R-:W-:-:S07]  /*3410*/  FADD.FTZ R10, R13, R10 ;  /* 0x0000000a0d0a7221 */ /* 0x000fce0000010000 */
.L_x_99:
[----:B------:R-:W-:Y:S05]  /*3420*/  BSYNC.RECONVERGENT B1 ;  /* 0x0000000000017941 */ /* 0x000fea0003800200 */
.L_x_89:
[----:B------:R-:W-:-:S04]  /*3430*/  IMAD.MOV.U32 R13, RZ, RZ, 0x0 ;  /* 0x00000000ff0d7424 */ /* 0x000fc800078e00ff */
[----:B0-----:R-:W-:Y:S05]  /*3440*/  RET.REL.NODEC R12 `(_Z31roi_pooling_register_gpu_kerneliiiiiPKfS0_PKiPiS3_S3_S3_) ;  /* 0xffffffc80cec7950 */ /* 0x001fea0003c3ffff */
.L_x_100:
        /* <DEDUP_REMOVED lines=11> */
.L_x_107:


//--------------------- .text._Z22output_init_gpu_kerneliiifPfPi --------------------------
	.section	.text._Z22output_init_gpu_kerneliiifPfPi,"ax",@progbits
	.align	128
        .global         _Z22output_init_gpu_kerneliiifPfPi
        .type           _Z22output_init_gpu_kerneliiifPfPi,@function
        .size           _Z22output_init_gpu_kerneliiifPfPi,(.L_x_111 - _Z22output_init_gpu_kerneliiifPfPi)
        .other          _Z22output_init_gpu_kerneliiifPfPi,@"STO_CUDA_ENTRY STV_DEFAULT"
_Z22output_init_gpu_kerneliiifPfPi:
.text._Z22output_init_gpu_kerneliiifPfPi:
        /* <DEDUP_REMOVED lines=9> */
[----:B------:R-:W0:Y:S02]  /*0090*/  LDC R8, c[0x0][0x388] ;  /* 0x0000e200ff087b82 */ /* 0x000e240000000800 */
[----:B0-----:R-:W-:-:S13]  /*00a0*/  ISETP.GE.AND P0, PT, R8, 0x1, PT ;  /* 0x000000010800780c */ /* 0x001fda0003f06270 */
[----:B------:R-:W-:Y:S05]  /*00b0*/  @!P0 EXIT ;  /* 0x000000000000894d */ /* 0x000fea0003800000 */
[C---:B------:R-:W-:Y:S01]  /*00c0*/  ISETP.GE.U32.AND P1, PT, R8.reuse, 0x8, PT ;  /* 0x000000080800780c */ /* 0x040fe20003f26070 */
[----:B------:R-:W0:Y:S01]  /*00d0*/  LDCU.64 UR12, c[0x0][0x358] ;  /* 0x00006b00ff0c77ac */ /* 0x000e220008000a00 */
[----:B------:R-:W-:Y:S01]  /*00e0*/  LOP3.LUT R10, R8, 0x7, RZ, 0xc0, !PT ;  /* 0x00000007080a7812 */ /* 0x000fe200078ec0ff */
[----:B------:R-:W-:Y:S02]  /*00f0*/  IMAD R3, R3, R8, RZ ;  /* 0x0000000803037224 */ /* 0x000fe400078e02ff */
[----:B------:R-:W-:Y:S01]  /*0100*/  IMAD.MOV.U32 R0, RZ, RZ, RZ ;  /* 0x000000ffff007224 */ /* 0x000fe200078e00ff */
[----:B------:R-:W-:-:S07]  /*0110*/  ISETP.NE.AND P0, PT, R10, RZ, PT ;  /* 0x000000ff0a00720c */ /* 0x000fce0003f05270 */
[----:B------:R-:W-:Y:S06]  /*0120*/  @!P1 BRA `(.L_x_101) ;  /* 0x0000000000909947 */ /* 0x000fec0003800000 */
[----:B------:R-:W1:Y:S01]  /*0130*/  LDC R11, c[0x0][0x38c] ;  /* 0x0000e300ff0b7b82 */ /* 0x000e620000000800 */
[----:B------:R-:W2:Y:S01]  /*0140*/  LDCU.128 UR8, c[0x0][0x390] ;  /* 0x00007200ff0877ac */ /* 0x000ea20008000c00 */
[----:B------:R-:W-:Y:S01]  /*0150*/  LOP3.LUT R0, R8, 0x7ffffff8, RZ, 0xc0, !PT ;  /* 0x7ffffff808007812 */ /* 0x000fe200078ec0ff */
[----:B------:R-:W-:-:S03]  /*0160*/  IMAD.MOV.U32 R9, RZ, RZ, R3 ;  /* 0x000000ffff097224 */ /* 0x000fc600078e0003 */
[----:B------:R-:W-:Y:S01]  /*0170*/  IADD3 R2, PT, PT, -R0, RZ, RZ ;  /* 0x000000ff00027210 */ /* 0x000fe20007ffe1ff */
[----:B--2---:R-:W-:Y:S02]  /*0180*/  UIADD3 UR6, UP0, UPT, UR8, 0x10, URZ ;  /* 0x0000001008067890 */ /* 0x004fe4000ff1e0ff */
[----:B------:R-:W-:Y:S02]  /*0190*/  UIADD3 UR4, UP1, UPT, UR10, 0x10, URZ ;  /* 0x000000100a047890 */ /* 0x000fe4000ff3e0ff */
[----:B------:R-:W-:Y:S02]  /*01a0*/  UIADD3.X UR7, UPT, UPT, URZ, UR9, URZ, UP0, !UPT ;  /* 0x00000009ff077290 */ /* 0x000fe400087fe4ff */
[----:B------:R-:W-:-:S12]  /*01b0*/  UIADD3.X UR5, UPT, UPT, URZ, UR11, URZ, UP1, !UPT ;  /* 0x0000000bff057290 */ /* 0x000fd80008ffe4ff */
.L_x_102:
[----:B--2---:R-:W-:Y:S01]  /*01c0*/  MOV R5, UR7 ;  /* 0x0000000700057c02 */ /* 0x004fe20008000f00 */
[----:B------:R-:W-:Y:S01]  /*01d0*/  IMAD.U32 R4, RZ, RZ, UR6 ;  /* 0x00000006ff047e24 */ /* 0x000fe2000f8e00ff */
[----:B------:R-:W-:Y:S01]  /*01e0*/  MOV R7, UR5 ;  /* 0x0000000500077c02 */ /* 0x000fe20008000f00 */
[----:B------:R-:W-:Y:S01]  /*01f0*/  IMAD.U32 R6, RZ, RZ, UR4 ;  /* 0x00000004ff067e24 */ /* 0x000fe2000f8e00ff */
[----:B------:R-:W-:Y:S01]  /*0200*/  IADD3 R2, PT, PT, R2, 0x8, RZ ;  /* 0x0000000802027810 */ /* 0x000fe20007ffe0ff */
[----:B------:R-:W-:-:S03]  /*0210*/  IMAD.WIDE R4, R9, 0x4, R4 ;  /* 0x0000000409047825 */ /* 0x000fc600078e0204 */
[----:B------:R-:W-:Y:S01]  /*0220*/  ISETP.NE.AND P1, PT, R2, RZ, PT ;  /* 0x000000ff0200720c */ /* 0x000fe20003f25270 */
[----:B------:R-:W-:Y:S01]  /*0230*/  IMAD.MOV.U32 R13, RZ, RZ, -0x1 ;  /* 0xffffffffff0d7424 */ /* 0x000fe200078e00ff */
[----:B01----:R2:W-:Y:S01]  /*0240*/  STG.E desc[UR12][R4.64+-0x10], R11 ;  /* 0xfffff00b04007986 */ /* 0x0035e2000c10190c */
[----:B------:R-:W-:-:S04]  /*0250*/  IMAD.WIDE R6, R9, 0x4, R6 ;  /* 0x0000000409067825 */ /* 0x000fc800078e0206 */
[----:B------:R-:W-:Y:S01]  /*0260*/  VIADD R9, R9, 0x8 ;  /* 0x0000000809097836 */ /* 0x000fe20000000000 */
[----:B------:R2:W-:Y:S04]  /*0270*/  STG.E desc[UR12][R6.64+-0x10], R13 ;  /* 0xfffff00d06007986 */ /* 0x0005e8000c10190c */
        /* <DEDUP_REMOVED lines=13> */
[----:B------:R2:W-:Y:S01]  /*0350*/  STG.E desc[UR12][R6.64+0xc], R13 ;  /* 0x00000c0d06007986 */ /* 0x0005e2000c10190c */
[----:B------:R-:W-:Y:S05]  /*0360*/  @P1 BRA `(.L_x_102) ;  /* 0xfffffffc00941947 */ /* 0x000fea000383ffff */
.L_x_101:
[----:B0-----:R-:W-:Y:S05]  /*0370*/  @!P0 EXIT ;  /* 0x000000000000894d */ /* 0x001fea0003800000 */
[----:B------:R-:W-:Y:S02]  /*0380*/  ISETP.GE.U32.AND P0, PT, R10, 0x4, PT ;  /* 0x000000040a00780c */ /* 0x000fe40003f06070 */
[----:B------:R-:W-:-:S04]  /*0390*/  LOP3.LUT R12, R8, 0x3, RZ, 0xc0, !PT ;  /* 0x00000003080c7812 */ /* 0x000fc800078ec0ff */
[----:B------:R-:W-:-:S07]  /*03a0*/  ISETP.NE.AND P1, PT, R12, RZ, PT ;  /* 0x000000ff0c00720c */ /* 0x000fce0003f25270 */
[----:B------:R-:W-:Y:S06]  /*03b0*/  @!P0 BRA `(.L_x_103) ;  /* 0x0000000000408947 */ /* 0x000fec0003800000 */
[----:B--2---:R-:W0:Y:S01]  /*03c0*/  LDC.64 R4, c[0x0][0x390] ;  /* 0x0000e400ff047b82 */ /* 0x004e220000000a00 */
[----:B------:R-:W-:Y:S02]  /*03d0*/  IADD3 R9, PT, PT, R3, R0, RZ ;  /* 0x0000000003097210 */ /* 0x000fe40007ffe0ff */
[----:B------:R-:W-:-:S05]  /*03e0*/  IADD3 R0, PT, PT, R0, 0x4, RZ ;  /* 0x0000000400007810 */ /* 0x000fca0007ffe0ff */
[----:B------:R-:W1:Y:S08]  /*03f0*/  LDC.64 R6, c[0x0][0x398] ;  /* 0x0000e600ff067b82 */ /* 0x000e700000000a00 */
[----:B------:R-:W2:Y:S01]  /*0400*/  LDC R11, c[0x0][0x38c] ;  /* 0x0000e300ff0b7b82 */ /* 0x000ea20000000800 */
[----:B0-----:R-:W-:-:S04]  /*0410*/  IMAD.WIDE R4, R9, 0x4, R4 ;  /* 0x0000000409047825 */ /* 0x001fc800078e0204 */
[----:B-1----:R-:W-:-:S04]  /*0420*/  IMAD.WIDE R6, R9, 0x4, R6 ;  /* 0x0000000409067825 */ /* 0x002fc800078e0206 */
[----:B------:R-:W-:Y:S01]  /*0430*/  IMAD.MOV.U32 R9, RZ, RZ, -0x1 ;  /* 0xffffffffff097424 */ /* 0x000fe200078e00ff */
[----:B--2---:R0:W-:Y:S04]  /*0440*/  STG.E desc[UR12][R4.64], R11 ;  /* 0x0000000b04007986 */ /* 0x0041e8000c10190c */
[----:B------:R0:W-:Y:S04]  /*0450*/  STG.E desc[UR12][R6.64], R9 ;  /* 0x0000000906007986 */ /* 0x0001e8000c10190c */
[----:B------:R0:W-:Y:S04]  /*0460*/  STG.E desc[UR12][R4.64+0x4], R11 ;  /* 0x0000040b04007986 */ /* 0x0001e8000c10190c */
[----:B------:R0:W-:Y:S04]  /*0470*/  STG.E desc[UR12][R6.64+0x4], R9 ;  /* 0x0000040906007986 */ /* 0x0001e8000c10190c */
[----:B------:R0:W-:Y:S04]  /*0480*/  STG.E desc[UR12][R4.64+0x8], R11 ;  /* 0x0000080b04007986 */ /* 0x0001e8000c10190c */
[----:B------:R0:W-:Y:S04]  /*0490*/  STG.E desc[UR12][R6.64+0x8], R9 ;  /* 0x0000080906007986 */ /* 0x0001e8000c10190c */
[----:B------:R0:W-:Y:S04]  /*04a0*/  STG.E desc[UR12][R4.64+0xc], R11 ;  /* 0x00000c0b04007986 */ /* 0x0001e8000c10190c */
[----:B------:R0:W-:Y:S02]  /*04b0*/  STG.E desc[UR12][R6.64+0xc], R9 ;  /* 0x00000c0906007986 */ /* 0x0001e4000c10190c */
.L_x_103:
[----:B------:R-:W-:Y:S05]  /*04c0*/  @!P1 EXIT ;  /* 0x000000000000994d */ /* 0x000fea0003800000 */
[----:B------:R-:W-:Y:S02]  /*04d0*/  ISETP.NE.AND P0, PT, R12, 0x1, PT ;  /* 0x000000010c00780c */ /* 0x000fe40003f05270 */
[----:B------:R-:W-:-:S04]  /*04e0*/  LOP3.LUT R2, R8, 0x1, RZ, 0xc0, !PT ;  /* 0x0000000108027812 */ /* 0x000fc800078ec0ff */
[----:B------:R-:W-:-:S07]  /*04f0*/  ISETP.NE.U32.AND P1, PT, R2, 0x1, PT ;  /* 0x000000010200780c */ /* 0x000fce0003f25070 */
[----:B------:R-:W-:Y:S06]  /*0500*/  @!P0 BRA `(.L_x_104) ;  /* 0x0000000000308947 */ /* 0x000fec0003800000 */
[----:B0-2---:R-:W0:Y:S01]  /*0510*/  LDC.64 R4, c[0x0][0x390] ;  /* 0x0000e400ff047b82 */ /* 0x005e220000000a00 */
[----:B------:R-:W-:Y:S02]  /*0520*/  IMAD.IADD R9, R3, 0x1, R0 ;  /* 0x0000000103097824 */ /* 0x000fe400078e0200 */
[----:B------:R-:W-:-:S05]  /*0530*/  VIADD R0, R0, 0x2 ;  /* 0x0000000200007836 */ /* 0x000fca0000000000 */
[----:B------:R-:W1:Y:S08]  /*0540*/  LDC.64 R6, c[0x0][0x398] ;  /* 0x0000e600ff067b82 */ /* 0x000e700000000a00 */
[----:B------:R-:W2:Y:S01]  /*0550*/  LDC R11, c[0x0][0x38c] ;  /* 0x0000e300ff0b7b82 */ /* 0x000ea20000000800 */
[----:B0-----:R-:W-:-:S04]  /*0560*/  IMAD.WIDE R4, R9, 0x4, R4 ;  /* 0x0000000409047825 */ /* 0x001fc800078e0204 */
[----:B-1----:R-:W-:Y:S01]  /*0570*/  IMAD.WIDE R6, R9, 0x4, R6 ;  /* 0x0000000409067825 */ /* 0x002fe200078e0206 */
[----:B------:R-:W-:Y:S01]  /*0580*/  MOV R9, 0xffffffff ;  /* 0xffffffff00097802 */ /* 0x000fe20000000f00 */
[----:B--2---:R1:W-:Y:S04]  /*0590*/  STG.E desc[UR12][R4.64], R11 ;  /* 0x0000000b04007986 */ /* 0x0043e8000c10190c */
[----:B------:R1:W-:Y:S04]  /*05a0*/  STG.E desc[UR12][R6.64], R9 ;  /* 0x0000000906007986 */ /* 0x0003e8000c10190c */
[----:B------:R1:W-:Y:S04]  /*05b0*/  STG.E desc[UR12][R4.64+0x4], R11 ;  /* 0x0000040b04007986 */ /* 0x0003e8000c10190c */
[----:B------:R1:W-:Y:S02]  /*05c0*/  STG.E desc[UR12][R6.64+0x4], R9 ;  /* 0x0000040906007986 */ /* 0x0003e4000c10190c */
.L_x_104:
[----:B------:R-:W-:Y:S05]  /*05d0*/  @P1 EXIT ;  /* 0x000000000000194d */ /* 0x000fea0003800000 */
[----:B012---:R-:W0:Y:S01]  /*05e0*/  LDC.64 R4, c[0x0][0x390] ;  /* 0x0000e400ff047b82 */ /* 0x007e220000000a00 */
[----:B------:R-:W-:-:S07]  /*05f0*/  IADD3 R9, PT, PT, R3, R0, RZ ;  /* 0x0000000003097210 */ /* 0x000fce0007ffe0ff */
[----:B------:R-:W1:Y:S08]  /*0600*/  LDC.64 R6, c[0x0][0x398] ;  /* 0x0000e600ff067b82 */ /* 0x000e700000000a00 */
[----:B------:R-:W2:Y:S01]  /*0610*/  LDC R11, c[0x0][0x38c] ;  /* 0x0000e300ff0b7b82 */ /* 0x000ea20000000800 */
[----:B0-----:R-:W-:-:S04]  /*0620*/  IMAD.WIDE R2, R9, 0x4, R4 ;  /* 0x0000000409027825 */ /* 0x001fc800078e0204 */
[----:B-1----:R-:W-:-:S04]  /*0630*/  IMAD.WIDE R4, R9, 0x4, R6 ;  /* 0x0000000409047825 */ /* 0x002fc800078e0206 */
[----:B------:R-:W-:Y:S01]  /*0640*/  IMAD.MOV.U32 R7, RZ, RZ, -0x1 ;  /* 0xffffffffff077424 */ /* 0x000fe200078e00ff */
[----:B--2---:R-:W-:Y:S04]  /*0650*/  STG.E desc[UR12][R2.64], R11 ;  /* 0x0000000b02007986 */ /* 0x004fe8000c10190c */
[----:B------:R-:W-:Y:S01]  /*0660*/  STG.E desc[UR12][R4.64], R7 ;  /* 0x0000000704007986 */ /* 0x000fe2000c10190c */
[----:B------:R-:W-:Y:S05]  /*0670*/  EXIT ;  /* 0x000000000000794d */ /* 0x000fea0003800000 */
.L_x_105:
        /* <DEDUP_REMOVED lines=16> */
.L_x_111:


//--------------------- .nv.global.init           --------------------------
	.section	.nv.global.init,"aw",@progbits
	.align	4
.nv.global.init:
	.type		__cudart_i2opi_f,@object
	.size		__cudart_i2opi_f,(.L_0 - __cudart_i2opi_f)
__cudart_i2opi_f:
        /*0000*/ 	.byte	0x41, 0x90, 0x43, 0x3c, 0x99, 0x95, 0x62, 0xdb, 0xc0, 0xdd, 0x34, 0xf5, 0xd1, 0x57, 0x27, 0xfc
        /*0010*/ 	.byte	0x29, 0x15, 0x44, 0x4e, 0x6e, 0x83, 0xf9, 0xa2
.L_0:


//--------------------- .nv.shared.reserved.0     --------------------------
	.section	.nv.shared.reserved.0,"aw",@nobits
	.weak		__nv_reservedSMEM_offset_0_alias
	.size		__nv_reservedSMEM_offset_0_alias, 0, 64
	.other		__nv_reservedSMEM_offset_0_alias,@"STO_CUDA_RESERVED_SHARED STV_DEFAULT"
__nv_reservedSMEM_offset_0_alias:
	.zero		0
	.zero		64


//--------------------- .nv.constant0._Z27roi_pooling_grad_gpu_kerneliiiPKiPKfPf --------------------------
	.section	.nv.constant0._Z27roi_pooling_grad_gpu_kerneliiiPKiPKfPf,"a",@progbits
	.sectionflags	@""
	.align	4
.nv.constant0._Z27roi_pooling_grad_gpu_kerneliiiPKiPKfPf:
	.zero		936


//--------------------- .nv.constant0._Z27roi_pooling_fill_gpu_kerneliiiiPKfPiS1_PfS1_ --------------------------
	.section	.nv.constant0._Z27roi_pooling_fill_gpu_kerneliiiiPKfPiS1_PfS1_,"a",@progbits
	.sectionflags	@""
	.align	4
.nv.constant0._Z27roi_pooling_fill_gpu_kerneliiiiPKfPiS1_PfS1_:
	.zero		952


//--------------------- .nv.constant0._Z31roi_pooling_register_gpu_kerneliiiiiPKfS0_PKiPiS3_S3_S3_ --------------------------
	.section	.nv.constant0._Z31roi_pooling_register_gpu_kerneliiiiiPKfS0_PKiPiS3_S3_S3_,"a",@progbits
	.sectionflags	@""
	.align	4
.nv.constant0._Z31roi_pooling_register_gpu_kerneliiiiiPKfS0_PKiPiS3_S3_S3_:
	.zero		976


//--------------------- .nv.constant0._Z22output_init_gpu_kerneliiifPfPi --------------------------
	.section	.nv.constant0._Z22output_init_gpu_kerneliiifPfPi,"a",@progbits
	.sectionflags	@""
	.align	4
.nv.constant0._Z22output_init_gpu_kerneliiifPfPi:
	.zero		928


//--------------------- SYMBOLS --------------------------

	.type		.nv.reservedSmem.offset0,@object
	.size		.nv.reservedSmem.offset0,0x4
